	.target	sm_90a

	.elftype	@"ET_EXEC"


//--------------------- .note.nv.tkinfo           --------------------------
	.section	.note.nv.tkinfo,"",@"SHT_NOTE"
	.sectionflags	@"SHF_NOTE_NV_TKINFO"
	.tkinfo
        /*0018*/ 	.word	0x00000002
        /*0030*/ 	.string	""
        /*0030*/ 	.string	"ptxas"
        /*0030*/ 	.string	"Cuda compilation tools, release 13.0, V13.0.88"
        /*0030*/ 	.string	"Build cuda_13.0.r13.0/compiler.36424714_0"
        /*0030*/ 	.string	"-arch sm_90a -m 64 "



//--------------------- .note.nv.cuinfo           --------------------------
	.section	.note.nv.cuinfo,"",@"SHT_NOTE"
	.sectionflags	@"SHF_NOTE_NV_CUINFO"
        /*0018*/ 	.short	0x0002
        /*001a*/ 	.short	0x005a
        /*001c*/ 	.short	0x0082
	.zero		2


//--------------------- .nv.info                  --------------------------
	.section	.nv.info,"",@"SHT_CUDA_INFO"
	.align	4


	//----- nvinfo : EIATTR_REGCOUNT
	.align		4
        /*0000*/ 	.byte	0x04, 0x2f
        /*0002*/ 	.short	(.L_15 - .L_14)
	.align		4
.L_14:
        /*0004*/ 	.word	index@(_ZN7cutlass13device_kernelINS_4gemm6kernel13GemmUniversalIN4cute5tupleIJiiiiEEENS1_10collective13CollectiveMmaINS1_34MainloopSm90TmaGmmaWarpSpecializedILi10ENS5_IJNS4_1CILi2EEENSA_ILi1EEESC_EEENS1_35KernelTmaWarpSpecializedCooperativeEEENS5_IJNSA_ILi192EEENSA_ILi160EEENSA_ILi32EEEEEENS_10bfloat16_tENS5_IJlSC_lEEESK_SL_NS4_8TiledMMAINS4_8MMA_AtomIJNS4_4SM904GMMA27MMA_64x32x16_F32BF16BF16_SSILNSP_5MajorE0ELSR_0ELNSP_7ScaleInE1ELSS_1EEEEEENS4_6LayoutISD_NS5_IJSC_NSA_ILi0EEESW_EEEEENS5_IJNS4_10UnderscoreESZ_SZ_EEEEENS4_13SM90_TMA_LOADENS4_14ComposedLayoutINS4_7SwizzleILi2ELi4ELi3EEENS4_18smem_ptr_flag_bitsILi16EEENSV_INS5_IJNSA_ILi8EEESI_EEENS5_IJSI_SC_EEEEEEEvNS4_8identityENS4_23SM90_TMA_LOAD_MULTICASTES1C_vS1D_EENS_8epilogue10collective6detail29Sm90TmaWarpSpecializedAdapterINS1H_15DefaultEpilogueISK_SL_SL_NS1G_6thread17LinearCombinationISK_Li1EffLNS1L_9ScaleType4KindE0ELNS_15FloatRoundStyleE2ESK_EENS1_15EpilogueDefaultEEEEEvvEEEEvNT_6ParamsE)
        /*0008*/ 	.word	0x000000a8


	//----- nvinfo : EIATTR_FRAME_SIZE
	.align		4
.L_15:
        /*000c*/ 	.byte	0x04, 0x11
        /*000e*/ 	.short	(.L_17 - .L_16)
	.align		4
.L_16:
        /*0010*/ 	.word	index@(_ZN7cutlass13device_kernelINS_4gemm6kernel13GemmUniversalIN4cute5tupleIJiiiiEEENS1_10collective13CollectiveMmaINS1_34MainloopSm90TmaGmmaWarpSpecializedILi10ENS5_IJNS4_1CILi2EEENSA_ILi1EEESC_EEENS1_35KernelTmaWarpSpecializedCooperativeEEENS5_IJNSA_ILi192EEENSA_ILi160EEENSA_ILi32EEEEEENS_10bfloat16_tENS5_IJlSC_lEEESK_SL_NS4_8TiledMMAINS4_8MMA_AtomIJNS4_4SM904GMMA27MMA_64x32x16_F32BF16BF16_SSILNSP_5MajorE0ELSR_0ELNSP_7ScaleInE1ELSS_1EEEEEENS4_6LayoutISD_NS5_IJSC_NSA_ILi0EEESW_EEEEENS5_IJNS4_10UnderscoreESZ_SZ_EEEEENS4_13SM90_TMA_LOADENS4_14ComposedLayoutINS4_7SwizzleILi2ELi4ELi3EEENS4_18smem_ptr_flag_bitsILi16EEENSV_INS5_IJNSA_ILi8EEESI_EEENS5_IJSI_SC_EEEEEEEvNS4_8identityENS4_23SM90_TMA_LOAD_MULTICASTES1C_vS1D_EENS_8epilogue10collective6detail29Sm90TmaWarpSpecializedAdapterINS1H_15DefaultEpilogueISK_SL_SL_NS1G_6thread17LinearCombinationISK_Li1EffLNS1L_9ScaleType4KindE0ELNS_15FloatRoundStyleE2ESK_EENS1_15EpilogueDefaultEEEEEvvEEEEvNT_6ParamsE)
        /*0014*/ 	.word	0x00000008


	//----- nvinfo : EIATTR_MIN_STACK_SIZE
	.align		4
.L_17:
        /*0018*/ 	.byte	0x04, 0x12
        /*001a*/ 	.short	(.L_19 - .L_18)
	.align		4
.L_18:
        /*001c*/ 	.word	index@(_ZN7cutlass13device_kernelINS_4gemm6kernel13GemmUniversalIN4cute5tupleIJiiiiEEENS1_10collective13CollectiveMmaINS1_34MainloopSm90TmaGmmaWarpSpecializedILi10ENS5_IJNS4_1CILi2EEENSA_ILi1EEESC_EEENS1_35KernelTmaWarpSpecializedCooperativeEEENS5_IJNSA_ILi192EEENSA_ILi160EEENSA_ILi32EEEEEENS_10bfloat16_tENS5_IJlSC_lEEESK_SL_NS4_8TiledMMAINS4_8MMA_AtomIJNS4_4SM904GMMA27MMA_64x32x16_F32BF16BF16_SSILNSP_5MajorE0ELSR_0ELNSP_7ScaleInE1ELSS_1EEEEEENS4_6LayoutISD_NS5_IJSC_NSA_ILi0EEESW_EEEEENS5_IJNS4_10UnderscoreESZ_SZ_EEEEENS4_13SM90_TMA_LOADENS4_14ComposedLayoutINS4_7SwizzleILi2ELi4ELi3EEENS4_18smem_ptr_flag_bitsILi16EEENSV_INS5_IJNSA_ILi8EEESI_EEENS5_IJSI_SC_EEEEEEEvNS4_8identityENS4_23SM90_TMA_LOAD_MULTICASTES1C_vS1D_EENS_8epilogue10collective6detail29Sm90TmaWarpSpecializedAdapterINS1H_15DefaultEpilogueISK_SL_SL_NS1G_6thread17LinearCombinationISK_Li1EffLNS1L_9ScaleType4KindE0ELNS_15FloatRoundStyleE2ESK_EENS1_15EpilogueDefaultEEEEEvvEEEEvNT_6ParamsE)
        /*0020*/ 	.word	0x00000008
.L_19:


//--------------------- .nv.compat                --------------------------
	.section	.nv.compat,"",@"SHT_CUDA_COMPAT_INFO"
	.align	4
        /*0000*/ 	.byte	0x02, 0x09, 0x01, 0x00, 0x02, 0x02, 0x04, 0x00, 0x02, 0x05, 0x05, 0x00, 0x03, 0x07, 0x01, 0x01
        /*0010*/ 	.byte	0x02, 0x03, 0x01, 0x00, 0x02, 0x06, 0x01, 0x00, 0x04, 0x0b, 0x08, 0x00, 0x00, 0x00, 0x00, 0x00
        /*0020*/ 	.byte	0x00, 0x00, 0x00, 0x00


//--------------------- .nv.info._ZN7cutlass13device_kernelINS_4gemm6kernel13GemmUniversalIN4cute5tupleIJiiiiEEENS1_10collective13CollectiveMmaINS1_34MainloopSm90TmaGmmaWarpSpecializedILi10ENS5_IJNS4_1CILi2EEENSA_ILi1EEESC_EEENS1_35KernelTmaWarpSpecializedCooperativeEEENS5_IJNSA_ILi192EEENSA_ILi160EEENSA_ILi32EEEEEENS_10bfloat16_tENS5_IJlSC_lEEESK_SL_NS4_8TiledMMAINS4_8MMA_AtomIJNS4_4SM904GMMA27MMA_64x32x16_F32BF16BF16_SSILNSP_5MajorE0ELSR_0ELNSP_7ScaleInE1ELSS_1EEEEEENS4_6LayoutISD_NS5_IJSC_NSA_ILi0EEESW_EEEEENS5_IJNS4_10UnderscoreESZ_SZ_EEEEENS4_13SM90_TMA_LOADENS4_14ComposedLayoutINS4_7SwizzleILi2ELi4ELi3EEENS4_18smem_ptr_flag_bitsILi16EEENSV_INS5_IJNSA_ILi8EEESI_EEENS5_IJSI_SC_EEEEEEEvNS4_8identityENS4_23SM90_TMA_LOAD_MULTICASTES1C_vS1D_EENS_8epilogue10collective6detail29Sm90TmaWarpSpecializedAdapterINS1H_15DefaultEpilogueISK_SL_SL_NS1G_6thread17LinearCombinationISK_Li1EffLNS1L_9ScaleType4KindE0ELNS_15FloatRoundStyleE2ESK_EENS1_15EpilogueDefaultEEEEEvvEEEEvNT_6ParamsE --------------------------
	.section	.nv.info._ZN7cutlass13device_kernelINS_4gemm6kernel13GemmUniversalIN4cute5tupleIJiiiiEEENS1_10collective13CollectiveMmaINS1_34MainloopSm90TmaGmmaWarpSpecializedILi10ENS5_IJNS4_1CILi2EEENSA_ILi1EEESC_EEENS1_35KernelTmaWarpSpecializedCooperativeEEENS5_IJNSA_ILi192EEENSA_ILi160EEENSA_ILi32EEEEEENS_10bfloat16_tENS5_IJlSC_lEEESK_SL_NS4_8TiledMMAINS4_8MMA_AtomIJNS4_4SM904GMMA27MMA_64x32x16_F32BF16BF16_SSILNSP_5MajorE0ELSR_0ELNSP_7ScaleInE1ELSS_1EEEEEENS4_6LayoutISD_NS5_IJSC_NSA_ILi0EEESW_EEEEENS5_IJNS4_10UnderscoreESZ_SZ_EEEEENS4_13SM90_TMA_LOADENS4_14ComposedLayoutINS4_7SwizzleILi2ELi4ELi3EEENS4_18smem_ptr_flag_bitsILi16EEENSV_INS5_IJNSA_ILi8EEESI_EEENS5_IJSI_SC_EEEEEEEvNS4_8identityENS4_23SM90_TMA_LOAD_MULTICASTES1C_vS1D_EENS_8epilogue10collective6detail29Sm90TmaWarpSpecializedAdapterINS1H_15DefaultEpilogueISK_SL_SL_NS1G_6thread17LinearCombinationISK_Li1EffLNS1L_9ScaleType4KindE0ELNS_15FloatRoundStyleE2ESK_EENS1_15EpilogueDefaultEEEEEvvEEEEvNT_6ParamsE,"",@"SHT_CUDA_INFO"
	.sectionflags	@""
	.align	4


	//----- nvinfo : EIATTR_CUDA_API_VERSION
	.align		4
        /*0000*/ 	.byte	0x04, 0x37
        /*0002*/ 	.short	(.L_21 - .L_20)
.L_20:
        /*0004*/ 	.word	0x00000082


	//----- nvinfo : EIATTR_KPARAM_INFO
	.align		4
.L_21:
        /*0008*/ 	.byte	0x04, 0x17
        /*000a*/ 	.short	(.L_23 - .L_22)
.L_22:
        /*000c*/ 	.word	0x00000000
        /*0010*/ 	.short	0x0000
        /*0012*/ 	.short	0x0070
        /*0014*/ 	.byte	0x00, 0xf0, 0x01, 0x10


	//----- nvinfo : EIATTR_SPARSE_MMA_MASK
	.align		4
.L_23:
        /*0018*/ 	.byte	0x03, 0x50
        /*001a*/ 	.short	0x0000


	//----- nvinfo : EIATTR_MAXREG_COUNT
	.align		4
        /*001c*/ 	.byte	0x03, 0x1b
        /*001e*/ 	.short	0x00a8


	//----- nvinfo : EIATTR_NUM_BARRIERS
	.align		4
        /*0020*/ 	.byte	0x02, 0x4c
        /*0022*/ 	.byte	0x01
	.zero		1


	//----- nvinfo : EIATTR_EXTERNS
	.align		4
        /*0024*/ 	.byte	0x04, 0x0f
        /*0026*/ 	.short	(.L_25 - .L_24)


	//   ....[0]....
	.align		4
.L_24:
        /*0028*/ 	.word	index@(__assertfail)


	//----- nvinfo : EIATTR_ANNOTATIONS
	.align		4
.L_25:
        /*002c*/ 	.byte	0x04, 0x55
        /*002e*/ 	.short	(.L_27 - .L_26)


	//   ....[0]....
.L_26:
        /*0030*/ 	.word	0x00000001
        /*0034*/ 	.byte	0xd0, 0x0a, 0x00, 0x00, 0x01, 0x00, 0x00, 0x00, 0x00, 0x0b, 0x00, 0x00, 0x01, 0x00, 0x00, 0x00
        /*0044*/ 	.byte	0xf0, 0x0f, 0x00, 0x00, 0x01, 0x00, 0x00, 0x00, 0x00, 0x10, 0x00, 0x00, 0x01, 0x00, 0x00, 0x00
        /*0054*/ 	.byte	0x20, 0x2a, 0x00, 0x00, 0x01, 0x00, 0x00, 0x00, 0x70, 0x2a, 0x00, 0x00, 0x01, 0x00, 0x00, 0x00
        /*0064*/ 	.byte	0x20, 0xca, 0x00, 0x00, 0x01, 0x00, 0x00, 0x00, 0x10, 0xd0, 0x00, 0x00, 0x01, 0x00, 0x00, 0x00
        /*0074*/ 	.byte	0x20, 0xd0, 0x00, 0x00


	//----- nvinfo : EIATTR_MERCURY_ISA_VERSION
	.align		4
.L_27:
        /*0078*/ 	.byte	0x03, 0x5f
        /*007a*/ 	.short	0x0101


	//----- nvinfo : EIATTR_INT_WARP_WIDE_INSTR_OFFSETS
	.align		4
        /*007c*/ 	.byte	0x04, 0x31
        /*007e*/ 	.short	(.L_29 - .L_28)


	//   ....[0]....
.L_28:
        /*0080*/ 	.word	0x00000580


	//   ....[1]....
        /*0084*/ 	.word	0x000005a0


	//   ....[2]....
        /*0088*/ 	.word	0x00000760


	//----- nvinfo : EIATTR_COOP_GROUP_MASK_REGIDS
	.align		4
.L_29:
        /*008c*/ 	.byte	0x04, 0x29
        /*008e*/ 	.short	(.L_31 - .L_30)


	//   ....[0]....
.L_30:
        /*0090*/ 	.word	0xffffffff


	//   ....[1]....
        /*0094*/ 	.word	0xffffffff


	//   ....[2]....
        /*0098*/ 	.word	0xffffffff


	//   ....[3]....
        /*009c*/ 	.word	0xffffffff


	//   ....[4]....
        /*00a0*/ 	.word	0xffffffff


	//   ....[5]....
        /*00a4*/ 	.word	0xffffffff


	//----- nvinfo : EIATTR_COOP_GROUP_INSTR_OFFSETS
	.align		4
.L_31:
        /*00a8*/ 	.byte	0x04, 0x28
        /*00aa*/ 	.short	(.L_33 - .L_32)


	//   ....[0]....
.L_32:
        /*00ac*/ 	.word	0x00000070


	//   ....[1]....
        /*00b0*/ 	.word	0x00000080


	//   ....[2]....
        /*00b4*/ 	.word	0x00000140


	//   ....[3]....
        /*00b8*/ 	.word	0x000003d0


	//   ....[4]....
        /*00bc*/ 	.word	0x000008f0


	//   ....[5]....
        /*00c0*/ 	.word	0x000013e0


	//----- nvinfo : EIATTR_REG_RECONFIG
	.align		4
.L_33:
        /*00c4*/ 	.byte	0x01, 0x54
	.zero		2


	//----- nvinfo : EIATTR_SYSCALL_OFFSETS
	.align		4
        /*00c8*/ 	.byte	0x04, 0x46
        /*00ca*/ 	.short	(.L_35 - .L_34)


	//   ....[0]....
.L_34:
        /*00cc*/ 	.word	0x00001590


	//----- nvinfo : EIATTR_MBARRIER_INSTR_OFFSETS
	.align		4
.L_35:
        /*00d0*/ 	.byte	0x04, 0x39
        /*00d2*/ 	.short	(.L_37 - .L_36)


	//   ....[0]....
.L_36:
        /*00d4*/ 	.word	0x00000260
        /*00d8*/ 	.word	0x000000ff
        /*00dc*/ 	.word	0x00000000
        /*00e0*/ 	.short	0x0100
        /*00e2*/ 	.byte	0x08
	.zero		1


	//   ....[1]....
        /*00e4*/ 	.word	0x00000270
        /*00e8*/ 	.word	0x000000ff
        /*00ec*/ 	.word	0x00000050
        /*00f0*/ 	.short	0x0100
        /*00f2*/ 	.byte	0x08
	.zero		1


	//   ....[2]....
        /*00f4*/ 	.word	0x00000280
        /*00f8*/ 	.word	0x000000ff
        /*00fc*/ 	.word	0x00000008
        /*0100*/ 	.short	0x0100
        /*0102*/ 	.byte	0x08
	.zero		1


	//   ....[3]....
        /*0104*/ 	.word	0x00000290
        /*0108*/ 	.word	0x000000ff
        /*010c*/ 	.word	0x00000058
        /*0110*/ 	.short	0x0100
        /*0112*/ 	.byte	0x08
	.zero		1


	//   ....[4]....
        /*0114*/ 	.word	0x000002a0
        /*0118*/ 	.word	0x000000ff
        /*011c*/ 	.word	0x00000010
        /*0120*/ 	.short	0x0100
        /*0122*/ 	.byte	0x08
	.zero		1


	//   ....[5]....
        /*0124*/ 	.word	0x000002b0
        /*0128*/ 	.word	0x000000ff
        /*012c*/ 	.word	0x00000060
        /*0130*/ 	.short	0x0100
        /*0132*/ 	.byte	0x08
	.zero		1


	//   ....[6]....
        /*0134*/ 	.word	0x000002c0
        /*0138*/ 	.word	0x000000ff
        /*013c*/ 	.word	0x00000018
        /*0140*/ 	.short	0x0100
        /*0142*/ 	.byte	0x08
	.zero		1


	//   ....[7]....
        /*0144*/ 	.word	0x000002d0
        /*0148*/ 	.word	0x000000ff
        /*014c*/ 	.word	0x00000068
        /*0150*/ 	.short	0x0100
        /*0152*/ 	.byte	0x08
	.zero		1


	//   ....[8]....
        /*0154*/ 	.word	0x000002e0
        /*0158*/ 	.word	0x000000ff
        /*015c*/ 	.word	0x00000020
        /*0160*/ 	.short	0x0100
        /*0162*/ 	.byte	0x08
	.zero		1


	//   ....[9]....
        /*0164*/ 	.word	0x000002f0
        /*0168*/ 	.word	0x000000ff
        /*016c*/ 	.word	0x00000070
        /*0170*/ 	.short	0x0100
        /*0172*/ 	.byte	0x08
	.zero		1


	//   ....[10]....
        /*0174*/ 	.word	0x00000300
        /*0178*/ 	.word	0x000000ff
        /*017c*/ 	.word	0x00000028
        /*0180*/ 	.short	0x0100
        /*0182*/ 	.byte	0x08
	.zero		1


	//   ....[11]....
        /*0184*/ 	.word	0x00000310
        /*0188*/ 	.word	0x000000ff
        /*018c*/ 	.word	0x00000078
        /*0190*/ 	.short	0x0100
        /*0192*/ 	.byte	0x08
	.zero		1


	//   ....[12]....
        /*0194*/ 	.word	0x00000320
        /*0198*/ 	.word	0x000000ff
        /*019c*/ 	.word	0x00000030
        /*01a0*/ 	.short	0x0100
        /*01a2*/ 	.byte	0x08
	.zero		1


	//   ....[13]....
        /*01a4*/ 	.word	0x00000330
        /*01a8*/ 	.word	0x000000ff
        /*01ac*/ 	.word	0x00000080
        /*01b0*/ 	.short	0x0100
        /*01b2*/ 	.byte	0x08
	.zero		1


	//   ....[14]....
        /*01b4*/ 	.word	0x00000340
        /*01b8*/ 	.word	0x000000ff
        /*01bc*/ 	.word	0x00000038
        /*01c0*/ 	.short	0x0100
        /*01c2*/ 	.byte	0x08
	.zero		1


	//   ....[15]....
        /*01c4*/ 	.word	0x00000350
        /*01c8*/ 	.word	0x000000ff
        /*01cc*/ 	.word	0x00000088
        /*01d0*/ 	.short	0x0100
        /*01d2*/ 	.byte	0x08
	.zero		1


	//   ....[16]....
        /*01d4*/ 	.word	0x00000360
        /*01d8*/ 	.word	0x000000ff
        /*01dc*/ 	.word	0x00000040
        /*01e0*/ 	.short	0x0100
        /*01e2*/ 	.byte	0x08
	.zero		1


	//   ....[17]....
        /*01e4*/ 	.word	0x00000370
        /*01e8*/ 	.word	0x000000ff
        /*01ec*/ 	.word	0x00000090
        /*01f0*/ 	.short	0x0100
        /*01f2*/ 	.byte	0x08
	.zero		1


	//   ....[18]....
        /*01f4*/ 	.word	0x00000380
        /*01f8*/ 	.word	0x000000ff
        /*01fc*/ 	.word	0x00000048
        /*0200*/ 	.short	0x0100
        /*0202*/ 	.byte	0x08
	.zero		1


	//   ....[19]....
        /*0204*/ 	.word	0x00000390
        /*0208*/ 	.word	0x000000ff
        /*020c*/ 	.word	0x00000098
        /*0210*/ 	.short	0x0100
        /*0212*/ 	.byte	0x08
	.zero		1


	//   ....[20]....
        /*0214*/ 	.word	0x000007f0
        /*0218*/ 	.word	0x000000ff
        /*021c*/ 	.word	0x000000b0
        /*0220*/ 	.short	0x0100
        /*0222*/ 	.byte	0x06
	.zero		1


	//   ....[21]....
        /*0224*/ 	.word	0x00000880
        /*0228*/ 	.word	0x000000ff
        /*022c*/ 	.word	0x000000b8
        /*0230*/ 	.short	0x0100
        /*0232*/ 	.byte	0x06
	.zero		1


	//   ....[22]....
        /*0234*/ 	.word	0x00001610
        /*0238*/ 	.word	0x00000003
        /*023c*/ 	.word	0x00000000
        /*0240*/ 	.short	0x010a
        /*0242*/ 	.byte	0x3f
	.zero		1


	//   ....[23]....
        /*0244*/ 	.word	0x00001650
        /*0248*/ 	.word	0x00000003
        /*024c*/ 	.word	0x00000000
        /*0250*/ 	.short	0x010a
        /*0252*/ 	.byte	0x3f
	.zero		1


	//   ....[24]....
        /*0254*/ 	.word	0x00001fa0
        /*0258*/ 	.word	0x000000ff
        /*025c*/ 	.word	0x00000000
        /*0260*/ 	.short	0x010a
        /*0262*/ 	.byte	0x07
	.zero		1


	//   ....[25]....
        /*0264*/ 	.word	0x00001fe0
        /*0268*/ 	.word	0x000000ff
        /*026c*/ 	.word	0x00000000
        /*0270*/ 	.short	0x010a
        /*0272*/ 	.byte	0x07
	.zero		1


	//   ....[26]....
        /*0274*/ 	.word	0x00002820
        /*0278*/ 	.word	0x00000006
        /*027c*/ 	.word	0x00000000
        /*0280*/ 	.short	0x0101
        /*0282*/ 	.byte	0x3f
	.zero		1


	//   ....[27]....
        /*0284*/ 	.word	0x000029e0
        /*0288*/ 	.word	0x00000000
        /*028c*/ 	.word	0x00000000
        /*0290*/ 	.short	0x0101
        /*0292*/ 	.byte	0x3f
	.zero		1


	//   ....[28]....
        /*0294*/ 	.word	0x0000d960
        /*0298*/ 	.word	0x0000000f
        /*029c*/ 	.word	0x00000050
        /*02a0*/ 	.short	0x010a
        /*02a2*/ 	.byte	0x3f
	.zero		1


	//   ....[29]....
        /*02a4*/ 	.word	0x0000dd00
        /*02a8*/ 	.word	0x00000004
        /*02ac*/ 	.word	0x000000b8
        /*02b0*/ 	.short	0x0101
        /*02b2*/ 	.byte	0x3f
	.zero		1


	//   ....[30]....
        /*02b4*/ 	.word	0x0000e460
        /*02b8*/ 	.word	0x00000007
        /*02bc*/ 	.word	0x00000000
        /*02c0*/ 	.short	0x010a
        /*02c2*/ 	.byte	0x3f
	.zero		1


	//   ....[31]....
        /*02c4*/ 	.word	0x0000e4e0
        /*02c8*/ 	.word	0x00000009
        /*02cc*/ 	.word	0x00000000
        /*02d0*/ 	.short	0x010a
        /*02d2*/ 	.byte	0x3f
	.zero		1


	//   ....[32]....
        /*02d4*/ 	.word	0x0000e570
        /*02d8*/ 	.word	0x00000006
        /*02dc*/ 	.word	0x00000000
        /*02e0*/ 	.short	0x010a
        /*02e2*/ 	.byte	0x3f
	.zero		1


	//   ....[33]....
        /*02e4*/ 	.word	0x0000e600
        /*02e8*/ 	.word	0x00000009
        /*02ec*/ 	.word	0x00000000
        /*02f0*/ 	.short	0x010a
        /*02f2*/ 	.byte	0x3f
	.zero		1


	//   ....[34]....
        /*02f4*/ 	.word	0x0000e690
        /*02f8*/ 	.word	0x00000006
        /*02fc*/ 	.word	0x00000000
        /*0300*/ 	.short	0x010a
        /*0302*/ 	.byte	0x3f
	.zero		1


	//   ....[35]....
        /*0304*/ 	.word	0x0000e720
        /*0308*/ 	.word	0x00000009
        /*030c*/ 	.word	0x00000000
        /*0310*/ 	.short	0x010a
        /*0312*/ 	.byte	0x3f
	.zero		1


	//   ....[36]....
        /*0314*/ 	.word	0x0000e7b0
        /*0318*/ 	.word	0x00000006
        /*031c*/ 	.word	0x00000000
        /*0320*/ 	.short	0x010a
        /*0322*/ 	.byte	0x3f
	.zero		1


	//   ....[37]....
        /*0324*/ 	.word	0x0000e840
        /*0328*/ 	.word	0x00000009
        /*032c*/ 	.word	0x00000000
        /*0330*/ 	.short	0x010a
        /*0332*/ 	.byte	0x3f
	.zero		1


	//   ....[38]....
        /*0334*/ 	.word	0x0000e8d0
        /*0338*/ 	.word	0x00000006
        /*033c*/ 	.word	0x00000000
        /*0340*/ 	.short	0x010a
        /*0342*/ 	.byte	0x3f
	.zero		1


	//   ....[39]....
        /*0344*/ 	.word	0x0000e960
        /*0348*/ 	.word	0x00000003
        /*034c*/ 	.word	0x00000000
        /*0350*/ 	.short	0x010a
        /*0352*/ 	.byte	0x3f
	.zero		1


	//   ....[40]....
        /*0354*/ 	.word	0x0000e9c0
        /*0358*/ 	.word	0x00000003
        /*035c*/ 	.word	0x00000000
        /*0360*/ 	.short	0x010a
        /*0362*/ 	.byte	0x3f
	.zero		1


	//   ....[41]....
        /*0364*/ 	.word	0x0000ea20
        /*0368*/ 	.word	0x00000006
        /*036c*/ 	.word	0x00000000
        /*0370*/ 	.short	0x010a
        /*0372*/ 	.byte	0x3f
	.zero		1


	//   ....[42]....
        /*0374*/ 	.word	0x0000eaf0
        /*0378*/ 	.word	0x0000000f
        /*037c*/ 	.word	0x00000050
        /*0380*/ 	.short	0x010a
        /*0382*/ 	.byte	0x3f
	.zero		1


	//   ....[43]....
        /*0384*/ 	.word	0x0000ebc0
        /*0388*/ 	.word	0x00000007
        /*038c*/ 	.word	0x00000000
        /*0390*/ 	.short	0x010a
        /*0392*/ 	.byte	0x3f
	.zero		1


	//   ....[44]....
        /*0394*/ 	.word	0x0000ec10
        /*0398*/ 	.word	0x00000009
        /*039c*/ 	.word	0x00000000
        /*03a0*/ 	.short	0x010a
        /*03a2*/ 	.byte	0x3f
	.zero		1


	//   ....[45]....
        /*03a4*/ 	.word	0x0000ec60
        /*03a8*/ 	.word	0x00000006
        /*03ac*/ 	.word	0x00000000
        /*03b0*/ 	.short	0x010a
        /*03b2*/ 	.byte	0x3f
	.zero		1


	//   ....[46]....
        /*03b4*/ 	.word	0x0000ecb0
        /*03b8*/ 	.word	0x00000009
        /*03bc*/ 	.word	0x00000000
        /*03c0*/ 	.short	0x010a
        /*03c2*/ 	.byte	0x3f
	.zero		1


	//   ....[47]....
        /*03c4*/ 	.word	0x0000ed00
        /*03c8*/ 	.word	0x00000006
        /*03cc*/ 	.word	0x00000000
        /*03d0*/ 	.short	0x010a
        /*03d2*/ 	.byte	0x3f
	.zero		1


	//   ....[48]....
        /*03d4*/ 	.word	0x0000ed50
        /*03d8*/ 	.word	0x00000009
        /*03dc*/ 	.word	0x00000000
        /*03e0*/ 	.short	0x010a
        /*03e2*/ 	.byte	0x3f
	.zero		1


	//   ....[49]....
        /*03e4*/ 	.word	0x0000eda0
        /*03e8*/ 	.word	0x00000006
        /*03ec*/ 	.word	0x00000000
        /*03f0*/ 	.short	0x010a
        /*03f2*/ 	.byte	0x3f
	.zero		1


	//   ....[50]....
        /*03f4*/ 	.word	0x0000edf0
        /*03f8*/ 	.word	0x00000009
        /*03fc*/ 	.word	0x00000000
        /*0400*/ 	.short	0x010a
        /*0402*/ 	.byte	0x3f
	.zero		1


	//   ....[51]....
        /*0404*/ 	.word	0x0000ee40
        /*0408*/ 	.word	0x00000006
        /*040c*/ 	.word	0x00000000
        /*0410*/ 	.short	0x010a
        /*0412*/ 	.byte	0x3f
	.zero		1


	//----- nvinfo : EIATTR_NUM_MBARRIERS
	.align		4
.L_37:
        /*0414*/ 	.byte	0x03, 0x38
        /*0416*/ 	.short	0x0016


	//----- nvinfo : EIATTR_EXIT_INSTR_OFFSETS
	.align		4
        /*0418*/ 	.byte	0x04, 0x1c
        /*041a*/ 	.short	(.L_39 - .L_38)


	//   ....[0]....
.L_38:
        /*041c*/ 	.word	0x00000a70


	//   ....[1]....
        /*0420*/ 	.word	0x000012f0


	//   ....[2]....
        /*0424*/ 	.word	0x0000d050


	//   ....[3]....
        /*0428*/ 	.word	0x0000d5f0


	//   ....[4]....
        /*042c*/ 	.word	0x0000e9b0


	//----- nvinfo : EIATTR_MAX_THREADS
	.align		4
.L_39:
        /*0430*/ 	.byte	0x04, 0x05
        /*0432*/ 	.short	(.L_41 - .L_40)
.L_40:
        /*0434*/ 	.word	0x00000180
        /*0438*/ 	.word	0x00000001
        /*043c*/ 	.word	0x00000001


	//----- nvinfo : EIATTR_CRS_STACK_SIZE
	.align		4
.L_41:
        /*0440*/ 	.byte	0x04, 0x1e
        /*0442*/ 	.short	(.L_43 - .L_42)
.L_42:
        /*0444*/ 	.word	0x00000000


	//----- nvinfo : EIATTR_CBANK_PARAM_SIZE
	.align		4
.L_43:
        /*0448*/ 	.byte	0x03, 0x19
        /*044a*/ 	.short	0x0470


	//----- nvinfo : EIATTR_PARAM_CBANK
	.align		4
        /*044c*/ 	.byte	0x04, 0x0a
        /*044e*/ 	.short	(.L_45 - .L_44)
	.align		4
.L_44:
        /*0450*/ 	.word	index@(.nv.constant0._ZN7cutlass13device_kernelINS_4gemm6kernel13GemmUniversalIN4cute5tupleIJiiiiEEENS1_10collective13CollectiveMmaINS1_34MainloopSm90TmaGmmaWarpSpecializedILi10ENS5_IJNS4_1CILi2EEENSA_ILi1EEESC_EEENS1_35KernelTmaWarpSpecializedCooperativeEEENS5_IJNSA_ILi192EEENSA_ILi160EEENSA_ILi32EEEEEENS_10bfloat16_tENS5_IJlSC_lEEESK_SL_NS4_8TiledMMAINS4_8MMA_AtomIJNS4_4SM904GMMA27MMA_64x32x16_F32BF16BF16_SSILNSP_5MajorE0ELSR_0ELNSP_7ScaleInE1ELSS_1EEEEEENS4_6LayoutISD_NS5_IJSC_NSA_ILi0EEESW_EEEEENS5_IJNS4_10UnderscoreESZ_SZ_EEEEENS4_13SM90_TMA_LOADENS4_14ComposedLayoutINS4_7SwizzleILi2ELi4ELi3EEENS4_18smem_ptr_flag_bitsILi16EEENSV_INS5_IJNSA_ILi8EEESI_EEENS5_IJSI_SC_EEEEEEEvNS4_8identityENS4_23SM90_TMA_LOAD_MULTICASTES1C_vS1D_EENS_8epilogue10collective6detail29Sm90TmaWarpSpecializedAdapterINS1H_15DefaultEpilogueISK_SL_SL_NS1G_6thread17LinearCombinationISK_Li1EffLNS1L_9ScaleType4KindE0ELNS_15FloatRoundStyleE2ESK_EENS1_15EpilogueDefaultEEEEEvvEEEEvNT_6ParamsE)
        /*0454*/ 	.short	0x0210
        /*0456*/ 	.short	0x0470


	//----- nvinfo : EIATTR_SW_WAR
	.align		4
.L_45:
        /*0458*/ 	.byte	0x04, 0x36
        /*045a*/ 	.short	(.L_47 - .L_46)
.L_46:
        /*045c*/ 	.word	0x00000008
.L_47:


//--------------------- .nv.callgraph             --------------------------
	.section	.nv.callgraph,"",@"SHT_CUDA_CALLGRAPH"
	.align	4
	.sectionentsize	8
	.align		4
        /*0000*/ 	.word	0x00000000
	.align		4
        /*0004*/ 	.word	0xffffffff
	.align		4
        /*0008*/ 	.word	index@(_ZN7cutlass13device_kernelINS_4gemm6kernel13GemmUniversalIN4cute5tupleIJiiiiEEENS1_10collective13CollectiveMmaINS1_34MainloopSm90TmaGmmaWarpSpecializedILi10ENS5_IJNS4_1CILi2EEENSA_ILi1EEESC_EEENS1_35KernelTmaWarpSpecializedCooperativeEEENS5_IJNSA_ILi192EEENSA_ILi160EEENSA_ILi32EEEEEENS_10bfloat16_tENS5_IJlSC_lEEESK_SL_NS4_8TiledMMAINS4_8MMA_AtomIJNS4_4SM904GMMA27MMA_64x32x16_F32BF16BF16_SSILNSP_5MajorE0ELSR_0ELNSP_7ScaleInE1ELSS_1EEEEEENS4_6LayoutISD_NS5_IJSC_NSA_ILi0EEESW_EEEEENS5_IJNS4_10UnderscoreESZ_SZ_EEEEENS4_13SM90_TMA_LOADENS4_14ComposedLayoutINS4_7SwizzleILi2ELi4ELi3EEENS4_18smem_ptr_flag_bitsILi16EEENSV_INS5_IJNSA_ILi8EEESI_EEENS5_IJSI_SC_EEEEEEEvNS4_8identityENS4_23SM90_TMA_LOAD_MULTICASTES1C_vS1D_EENS_8epilogue10collective6detail29Sm90TmaWarpSpecializedAdapterINS1H_15DefaultEpilogueISK_SL_SL_NS1G_6thread17LinearCombinationISK_Li1EffLNS1L_9ScaleType4KindE0ELNS_15FloatRoundStyleE2ESK_EENS1_15EpilogueDefaultEEEEEvvEEEEvNT_6ParamsE)
	.align		4
        /*000c*/ 	.word	index@(__assertfail)
	.align		4
        /*0010*/ 	.word	0x00000000
	.align		4
        /*0014*/ 	.word	0xfffffffe
	.align		4
        /*0018*/ 	.word	0x00000000
	.align		4
        /*001c*/ 	.word	0xfffffffd
	.align		4
        /*0020*/ 	.word	0x00000000
	.align		4
        /*0024*/ 	.word	0xfffffffc


//--------------------- .nv.constant4             --------------------------
	.section	.nv.constant4,"a",@progbits
	.align	8
	.align		8
.nv.constant4:
        /*0000*/ 	.dword	__assertfail
	.align		8
        /*0008*/ 	.dword	__unnamed_1
	.align		8
        /*0010*/ 	.dword	_ZN40_INTERNAL_a99679a0_4_k_cu_9dffe06e_101284cuda3std3__45__cpo5beginE
	.align		8
        /*0018*/ 	.dword	_ZN40_INTERNAL_a99679a0_4_k_cu_9dffe06e_101284cuda3std3__45__cpo3endE
	.align		8
        /*0020*/ 	.dword	_ZN40_INTERNAL_a99679a0_4_k_cu_9dffe06e_101284cuda3std3__45__cpo6cbeginE
	.align		8
        /*0028*/ 	.dword	_ZN40_INTERNAL_a99679a0_4_k_cu_9dffe06e_101284cuda3std3__45__cpo4cendE
	.align		8
        /*0030*/ 	.dword	_ZN40_INTERNAL_a99679a0_4_k_cu_9dffe06e_101284cuda3std3__442_GLOBAL__N__a99679a0_4_k_cu_9dffe06e_101286ignoreE
	.align		8
        /*0038*/ 	.dword	_ZN40_INTERNAL_a99679a0_4_k_cu_9dffe06e_101284cuda3std3__419piecewise_constructE
	.align		8
        /*0040*/ 	.dword	_ZN40_INTERNAL_a99679a0_4_k_cu_9dffe06e_101284cuda3std3__48in_placeE
	.align		8
        /*0048*/ 	.dword	_ZN40_INTERNAL_a99679a0_4_k_cu_9dffe06e_101284cuda3std6ranges3__45__cpo4swapE
	.align		8
        /*0050*/ 	.dword	_ZN40_INTERNAL_a99679a0_4_k_cu_9dffe06e_101284cuda3std6ranges3__45__cpo9iter_moveE
	.align		8
        /*0058*/ 	.dword	_ZN40_INTERNAL_a99679a0_4_k_cu_9dffe06e_101284cute7productE
	.align		8
        /*0060*/ 	.dword	_ZN40_INTERNAL_a99679a0_4_k_cu_9dffe06e_101284cute1_E
	.align		8
        /*0068*/ 	.dword	$str$22
	.align		8
        /*0070*/ 	.dword	$str$23


//--------------------- .text._ZN7cutlass13device_kernelINS_4gemm6kernel13GemmUniversalIN4cute5tupleIJiiiiEEENS1_10collective13CollectiveMmaINS1_34MainloopSm90TmaGmmaWarpSpecializedILi10ENS5_IJNS4_1CILi2EEENSA_ILi1EEESC_EEENS1_35KernelTmaWarpSpecializedCooperativeEEENS5_IJNSA_ILi192EEENSA_ILi160EEENSA_ILi32EEEEEENS_10bfloat16_tENS5_IJlSC_lEEESK_SL_NS4_8TiledMMAINS4_8MMA_AtomIJNS4_4SM904GMMA27MMA_64x32x16_F32BF16BF16_SSILNSP_5MajorE0ELSR_0ELNSP_7ScaleInE1ELSS_1EEEEEENS4_6LayoutISD_NS5_IJSC_NSA_ILi0EEESW_EEEEENS5_IJNS4_10UnderscoreESZ_SZ_EEEEENS4_13SM90_TMA_LOADENS4_14ComposedLayoutINS4_7SwizzleILi2ELi4ELi3EEENS4_18smem_ptr_flag_bitsILi16EEENSV_INS5_IJNSA_ILi8EEESI_EEENS5_IJSI_SC_EEEEEEEvNS4_8identityENS4_23SM90_TMA_LOAD_MULTICASTES1C_vS1D_EENS_8epilogue10collective6detail29Sm90TmaWarpSpecializedAdapterINS1H_15DefaultEpilogueISK_SL_SL_NS1G_6thread17LinearCombinationISK_Li1EffLNS1L_9ScaleType4KindE0ELNS_15FloatRoundStyleE2ESK_EENS1_15EpilogueDefaultEEEEEvvEEEEvNT_6ParamsE --------------------------
	.section	.text._ZN7cutlass13device_kernelINS_4gemm6kernel13GemmUniversalIN4cute5tupleIJiiiiEEENS1_10collective13CollectiveMmaINS1_34MainloopSm90TmaGmmaWarpSpecializedILi10ENS5_IJNS4_1CILi2EEENSA_ILi1EEESC_EEENS1_35KernelTmaWarpSpecializedCooperativeEEENS5_IJNSA_ILi192EEENSA_ILi160EEENSA_ILi32EEEEEENS_10bfloat16_tENS5_IJlSC_lEEESK_SL_NS4_8TiledMMAINS4_8MMA_AtomIJNS4_4SM904GMMA27MMA_64x32x16_F32BF16BF16_SSILNSP_5MajorE0ELSR_0ELNSP_7ScaleInE1ELSS_1EEEEEENS4_6LayoutISD_NS5_IJSC_NSA_ILi0EEESW_EEEEENS5_IJNS4_10UnderscoreESZ_SZ_EEEEENS4_13SM90_TMA_LOADENS4_14ComposedLayoutINS4_7SwizzleILi2ELi4ELi3EEENS4_18smem_ptr_flag_bitsILi16EEENSV_INS5_IJNSA_ILi8EEESI_EEENS5_IJSI_SC_EEEEEEEvNS4_8identityENS4_23SM90_TMA_LOAD_MULTICASTES1C_vS1D_EENS_8epilogue10collective6detail29Sm90TmaWarpSpecializedAdapterINS1H_15DefaultEpilogueISK_SL_SL_NS1G_6thread17LinearCombinationISK_Li1EffLNS1L_9ScaleType4KindE0ELNS_15FloatRoundStyleE2ESK_EENS1_15EpilogueDefaultEEEEEvvEEEEvNT_6ParamsE,"ax",@progbits
	.align	128
.text._ZN7cutlass13device_kernelINS_4gemm6kernel13GemmUniversalIN4cute5tupleIJiiiiEEENS1_10collective13CollectiveMmaINS1_34MainloopSm90TmaGmmaWarpSpecializedILi10ENS5_IJNS4_1CILi2EEENSA_ILi1EEESC_EEENS1_35KernelTmaWarpSpecializedCooperativeEEENS5_IJNSA_ILi192EEENSA_ILi160EEENSA_ILi32EEEEEENS_10bfloat16_tENS5_IJlSC_lEEESK_SL_NS4_8TiledMMAINS4_8MMA_AtomIJNS4_4SM904GMMA27MMA_64x32x16_F32BF16BF16_SSILNSP_5MajorE0ELSR_0ELNSP_7ScaleInE1ELSS_1EEEEEENS4_6LayoutISD_NS5_IJSC_NSA_ILi0EEESW_EEEEENS5_IJNS4_10UnderscoreESZ_SZ_EEEEENS4_13SM90_TMA_LOADENS4_14ComposedLayoutINS4_7SwizzleILi2ELi4ELi3EEENS4_18smem_ptr_flag_bitsILi16EEENSV_INS5_IJNSA_ILi8EEESI_EEENS5_IJSI_SC_EEEEEEEvNS4_8identityENS4_23SM90_TMA_LOAD_MULTICASTES1C_vS1D_EENS_8epilogue10collective6detail29Sm90TmaWarpSpecializedAdapterINS1H_15DefaultEpilogueISK_SL_SL_NS1G_6thread17LinearCombinationISK_Li1EffLNS1L_9ScaleType4KindE0ELNS_15FloatRoundStyleE2ESK_EENS1_15EpilogueDefaultEEEEEvvEEEEvNT_6ParamsE:
        .type           _ZN7cutlass13device_kernelINS_4gemm6kernel13GemmUniversalIN4cute5tupleIJiiiiEEENS1_10collective13CollectiveMmaINS1_34MainloopSm90TmaGmmaWarpSpecializedILi10ENS5_IJNS4_1CILi2EEENSA_ILi1EEESC_EEENS1_35KernelTmaWarpSpecializedCooperativeEEENS5_IJNSA_ILi192EEENSA_ILi160EEENSA_ILi32EEEEEENS_10bfloat16_tENS5_IJlSC_lEEESK_SL_NS4_8TiledMMAINS4_8MMA_AtomIJNS4_4SM904GMMA27MMA_64x32x16_F32BF16BF16_SSILNSP_5MajorE0ELSR_0ELNSP_7ScaleInE1ELSS_1EEEEEENS4_6LayoutISD_NS5_IJSC_NSA_ILi0EEESW_EEEEENS5_IJNS4_10UnderscoreESZ_SZ_EEEEENS4_13SM90_TMA_LOADENS4_14ComposedLayoutINS4_7SwizzleILi2ELi4ELi3EEENS4_18smem_ptr_flag_bitsILi16EEENSV_INS5_IJNSA_ILi8EEESI_EEENS5_IJSI_SC_EEEEEEEvNS4_8identityENS4_23SM90_TMA_LOAD_MULTICASTES1C_vS1D_EENS_8epilogue10collective6detail29Sm90TmaWarpSpecializedAdapterINS1H_15DefaultEpilogueISK_SL_SL_NS1G_6thread17LinearCombinationISK_Li1EffLNS1L_9ScaleType4KindE0ELNS_15FloatRoundStyleE2ESK_EENS1_15EpilogueDefaultEEEEEvvEEEEvNT_6ParamsE,@function
        .size           _ZN7cutlass13device_kernelINS_4gemm6kernel13GemmUniversalIN4cute5tupleIJiiiiEEENS1_10collective13CollectiveMmaINS1_34MainloopSm90TmaGmmaWarpSpecializedILi10ENS5_IJNS4_1CILi2EEENSA_ILi1EEESC_EEENS1_35KernelTmaWarpSpecializedCooperativeEEENS5_IJNSA_ILi192EEENSA_ILi160EEENSA_ILi32EEEEEENS_10bfloat16_tENS5_IJlSC_lEEESK_SL_NS4_8TiledMMAINS4_8MMA_AtomIJNS4_4SM904GMMA27MMA_64x32x16_F32BF16BF16_SSILNSP_5MajorE0ELSR_0ELNSP_7ScaleInE1ELSS_1EEEEEENS4_6LayoutISD_NS5_IJSC_NSA_ILi0EEESW_EEEEENS5_IJNS4_10UnderscoreESZ_SZ_EEEEENS4_13SM90_TMA_LOADENS4_14ComposedLayoutINS4_7SwizzleILi2ELi4ELi3EEENS4_18smem_ptr_flag_bitsILi16EEENSV_INS5_IJNSA_ILi8EEESI_EEENS5_IJSI_SC_EEEEEEEvNS4_8identityENS4_23SM90_TMA_LOAD_MULTICASTES1C_vS1D_EENS_8epilogue10collective6detail29Sm90TmaWarpSpecializedAdapterINS1H_15DefaultEpilogueISK_SL_SL_NS1G_6thread17LinearCombinationISK_Li1EffLNS1L_9ScaleType4KindE0ELNS_15FloatRoundStyleE2ESK_EENS1_15EpilogueDefaultEEEEEvvEEEEvNT_6ParamsE,(.L_x_400 - _ZN7cutlass13device_kernelINS_4gemm6kernel13GemmUniversalIN4cute5tupleIJiiiiEEENS1_10collective13CollectiveMmaINS1_34MainloopSm90TmaGmmaWarpSpecializedILi10ENS5_IJNS4_1CILi2EEENSA_ILi1EEESC_EEENS1_35KernelTmaWarpSpecializedCooperativeEEENS5_IJNSA_ILi192EEENSA_ILi160EEENSA_ILi32EEEEEENS_10bfloat16_tENS5_IJlSC_lEEESK_SL_NS4_8TiledMMAINS4_8MMA_AtomIJNS4_4SM904GMMA27MMA_64x32x16_F32BF16BF16_SSILNSP_5MajorE0ELSR_0ELNSP_7ScaleInE1ELSS_1EEEEEENS4_6LayoutISD_NS5_IJSC_NSA_ILi0EEESW_EEEEENS5_IJNS4_10UnderscoreESZ_SZ_EEEEENS4_13SM90_TMA_LOADENS4_14ComposedLayoutINS4_7SwizzleILi2ELi4ELi3EEENS4_18smem_ptr_flag_bitsILi16EEENSV_INS5_IJNSA_ILi8EEESI_EEENS5_IJSI_SC_EEEEEEEvNS4_8identityENS4_23SM90_TMA_LOAD_MULTICASTES1C_vS1D_EENS_8epilogue10collective6detail29Sm90TmaWarpSpecializedAdapterINS1H_15DefaultEpilogueISK_SL_SL_NS1G_6thread17LinearCombinationISK_Li1EffLNS1L_9ScaleType4KindE0ELNS_15FloatRoundStyleE2ESK_EENS1_15EpilogueDefaultEEEEEvvEEEEvNT_6ParamsE)
        .other          _ZN7cutlass13device_kernelINS_4gemm6kernel13GemmUniversalIN4cute5tupleIJiiiiEEENS1_10collective13CollectiveMmaINS1_34MainloopSm90TmaGmmaWarpSpecializedILi10ENS5_IJNS4_1CILi2EEENSA_ILi1EEESC_EEENS1_35KernelTmaWarpSpecializedCooperativeEEENS5_IJNSA_ILi192EEENSA_ILi160EEENSA_ILi32EEEEEENS_10bfloat16_tENS5_IJlSC_lEEESK_SL_NS4_8TiledMMAINS4_8MMA_AtomIJNS4_4SM904GMMA27MMA_64x32x16_F32BF16BF16_SSILNSP_5MajorE0ELSR_0ELNSP_7ScaleInE1ELSS_1EEEEEENS4_6LayoutISD_NS5_IJSC_NSA_ILi0EEESW_EEEEENS5_IJNS4_10UnderscoreESZ_SZ_EEEEENS4_13SM90_TMA_LOADENS4_14ComposedLayoutINS4_7SwizzleILi2ELi4ELi3EEENS4_18smem_ptr_flag_bitsILi16EEENSV_INS5_IJNSA_ILi8EEESI_EEENS5_IJSI_SC_EEEEEEEvNS4_8identityENS4_23SM90_TMA_LOAD_MULTICASTES1C_vS1D_EENS_8epilogue10collective6detail29Sm90TmaWarpSpecializedAdapterINS1H_15DefaultEpilogueISK_SL_SL_NS1G_6thread17LinearCombinationISK_Li1EffLNS1L_9ScaleType4KindE0ELNS_15FloatRoundStyleE2ESK_EENS1_15EpilogueDefaultEEEEEvvEEEEvNT_6ParamsE,@"STO_CUDA_ENTRY STV_DEFAULT"
_ZN7cutlass13device_kernelINS_4gemm6kernel13GemmUniversalIN4cute5tupleIJiiiiEEENS1_10collective13CollectiveMmaINS1_34MainloopSm90TmaGmmaWarpSpecializedILi10ENS5_IJNS4_1CILi2EEENSA_ILi1EEESC_EEENS1_35KernelTmaWarpSpecializedCooperativeEEENS5_IJNSA_ILi192EEENSA_ILi160EEENSA_ILi32EEEEEENS_10bfloat16_tENS5_IJlSC_lEEESK_SL_NS4_8TiledMMAINS4_8MMA_AtomIJNS4_4SM904GMMA27MMA_64x32x16_F32BF16BF16_SSILNSP_5MajorE0ELSR_0ELNSP_7ScaleInE1ELSS_1EEEEEENS4_6LayoutISD_NS5_IJSC_NSA_ILi0EEESW_EEEEENS5_IJNS4_10UnderscoreESZ_SZ_EEEEENS4_13SM90_TMA_LOADENS4_14ComposedLayoutINS4_7SwizzleILi2ELi4ELi3EEENS4_18smem_ptr_flag_bitsILi16EEENSV_INS5_IJNSA_ILi8EEESI_EEENS5_IJSI_SC_EEEEEEEvNS4_8identityENS4_23SM90_TMA_LOAD_MULTICASTES1C_vS1D_EENS_8epilogue10collective6detail29Sm90TmaWarpSpecializedAdapterINS1H_15DefaultEpilogueISK_SL_SL_NS1G_6thread17LinearCombinationISK_Li1EffLNS1L_9ScaleType4KindE0ELNS_15FloatRoundStyleE2ESK_EENS1_15EpilogueDefaultEEEEEvvEEEEvNT_6ParamsE:
[----:B------:R-:W0:Y:S02]  /*0000*/  LDC R1, c[0x0][0x28] ;  /* 0x00000a00ff017b82 */ /* 0x000e240000000800 */
[----:B0-----:R-:W-:Y:S01]  /*0010*/  VIADD R1, R1, 0xfffffff8 ;  /* 0xfffffff801017836 */ /* 0x001fe20000000000 */
[----:B------:R-:W0:Y:S01]  /*0020*/  S2R R6, SR_TID.X ;  /* 0x0000000000067919 */ /* 0x000e220000002100 */
[----:B------:R-:W-:Y:S01]  /*0030*/  ELECT P0, URZ, PT ;  /* 0x00000000003f782f */ /* 0x000fe20003800000 */
[----:B------:R-:W-:Y:S01]  /*0040*/  BSSY B0, `(.L_x_0) ;  /* 0x000000f000007945 */ /* 0x000fe20003800000 */
[--C-:B0-----:R-:W-:Y:S02]  /*0050*/  SHF.R.U32.HI R0, RZ, 0x5, R6.reuse ;  /* 0x00000005ff007819 */ /* 0x101fe40000011606 */
[----:B------:R-:W-:-:S03]  /*0060*/  SHF.R.U32.HI R3, RZ, 0x7, R6 ;  /* 0x00000007ff037819 */ /* 0x000fc60000011606 */
[----:B------:R-:W0:Y:S04]  /*0070*/  SHFL.IDX PT, R2, R0, RZ, 0x1f ;  /* 0x00001fff00027589 */ /* 0x000e2800000e0000 */
[----:B------:R1:W2:Y:S01]  /*0080*/  SHFL.IDX PT, R5, R3, RZ, 0x1f ;  /* 0x00001fff03057589 */ /* 0x0002a200000e0000 */
[----:B0-----:R-:W-:-:S13]  /*0090*/  ISETP.NE.OR P0, PT, R2, RZ, !P0 ;  /* 0x000000ff0200720c */ /* 0x001fda0004705670 */
[----:B-12---:R-:W-:Y:S05]  /*00a0*/  @P0 BRA `(.L_x_1) ;  /* 0x0000000000200947 */ /* 0x006fea0003800000 */
[----:B------:R-:W-:Y:S02]  /*00b0*/  ULDC.64 UR4, c[0x0][0x198] ;  /* 0x0000660000047ab9 */ /* 0x000fe40000000a00 */
[----:B------:R-:W-:Y:S02]  /*00c0*/  UIADD3 UR6, UP0, UR4, 0xf0, URZ ;  /* 0x000000f004067890 */ /* 0x000fe4000ff1e03f */
[----:B------:R-:W-:Y:S02]  /*00d0*/  UIADD3 UR4, UP1, UR4, 0x1f0, URZ ;  /* 0x000001f004047890 */ /* 0x000fe4000ff3e03f */
[----:B------:R-:W-:Y:S02]  /*00e0*/  UIADD3.X UR7, URZ, UR5, URZ, UP0, !UPT ;  /* 0x000000053f077290 */ /* 0x000fe400087fe43f */
[----:B------:R-:W-:-:S07]  /*00f0*/  UIADD3.X UR5, URZ, UR5, URZ, UP1, !UPT ;  /* 0x000000053f057290 */ /* 0x000fce0008ffe43f */
[----:B------:R0:W-:Y:S02]  /*0100*/  UTMACCTL.PF [UR6] ;  /* 0x00000000060079b9 */ /* 0x0001e40008040000 */
[----:B------:R0:W-:Y:S02]  /*0110*/  UTMACCTL.PF [UR4] ;  /* 0x00000000040079b9 */ /* 0x0001e40008040000 */
[----:B0-----:R-:W-:Y:S01]  /*0120*/  NOP ;  /* 0x0000000000007918 */ /* 0x001fe20000000000 */
.L_x_1:
[----:B------:R-:W-:Y:S05]  /*0130*/  BSYNC B0 ;  /* 0x0000000000007941 */ /* 0x000fea0003800000 */
.L_x_0:
[----:B------:R-:W0:Y:S02]  /*0140*/  SHFL.IDX PT, R3, R0, RZ, 0x1f ;  /* 0x00001fff00037589 */ /* 0x000e2400000e0000 */
[----:B0-----:R-:W-:-:S13]  /*0150*/  ISETP.NE.AND P0, PT, R3, RZ, PT ;  /* 0x000000ff0300720c */ /* 0x001fda0003f05270 */
[----:B------:R-:W-:Y:S05]  /*0160*/  @P0 BRA `(.L_x_2) ;  /* 0x0000000000940947 */ /* 0x000fea0003800000 */
[----:B------:R-:W-:Y:S01]  /*0170*/  ELECT P0, URZ, PT ;  /* 0x00000000003f782f */ /* 0x000fe20003800000 */
[----:B------:R-:W-:-:S12]  /*0180*/  BSSY B0, `(.L_x_2) ;  /* 0x0000023000007945 */ /* 0x000fd80003800000 */
[----:B------:R-:W-:Y:S05]  /*0190*/  @!P0 BRA `(.L_x_3) ;  /* 0x0000000000848947 */ /* 0x000fea0003800000 */
[----:B------:R-:W0:Y:S01]  /*01a0*/  S2UR UR8, SR_CgaCtaId ;  /* 0x00000000000879c3 */ /* 0x000e220000008800 */
[----:B------:R-:W-:Y:S01]  /*01b0*/  UMOV UR4, 0x400 ;  /* 0x0000040000047882 */ /* 0x000fe20000000000 */
[----:B------:R-:W-:Y:S01]  /*01c0*/  UMOV UR5, 0x1 ;  /* 0x0000000100057882 */ /* 0x000fe20000000000 */
[----:B------:R-:W-:Y:S02]  /*01d0*/  UMOV UR6, 0x4 ;  /* 0x0000000400067882 */ /* 0x000fe40000000000 */
[----:B------:R-:W-:-:S04]  /*01e0*/  UIADD3 UR6, -UR6, 0x100000, URZ ;  /* 0x0010000006067890 */ /* 0x000fc8000fffe13f */
[----:B------:R-:W-:Y:S02]  /*01f0*/  USHF.L.U32 UR7, UR6, 0xb, URZ ;  /* 0x0000000b06077899 */ /* 0x000fe4000800063f */
[----:B------:R-:W-:Y:S02]  /*0200*/  USHF.L.U32 UR6, UR6, 0x1, URZ ;  /* 0x0000000106067899 */ /* 0x000fe4000800063f */
[----:B0-----:R-:W-:Y:S02]  /*0210*/  ULEA UR8, UR8, UR4, 0x18 ;  /* 0x0000000408087291 */ /* 0x001fe4000f8ec03f */
[----:B------:R-:W-:-:S04]  /*0220*/  UIADD3 UR4, -UR5, 0x100000, URZ ;  /* 0x0010000005047890 */ /* 0x000fc8000fffe13f */
[----:B------:R-:W-:Y:S02]  /*0230*/  USHF.L.U32 UR5, UR4, 0xb, URZ ;  /* 0x0000000b04057899 */ /* 0x000fe4000800063f */
[----:B------:R-:W-:Y:S01]  /*0240*/  USHF.L.U32 UR4, UR4, 0x1, URZ ;  /* 0x0000000104047899 */ /* 0x000fe2000800063f */
[----:B------:R-:W0:Y:S11]  /*0250*/  FENCE.VIEW.ASYNC.S ;  /* 0x00000000000073c6 */ /* 0x000e360000000000 */
[----:B0-----:R0:W1:Y:S01]  /*0260*/  SYNCS.EXCH.64 URZ, [UR8], UR4 ;  /* 0x00000004083f75b2 */ /* 0x0010620008000100 */
[----:B------:R0:W2:Y:S01]  /*0270*/  SYNCS.EXCH.64 URZ, [UR8+0x50], UR6 ;  /* 0x00005006083f75b2 */ /* 0x0000a20008000100 */
[----:B------:R0:W3:Y:S01]  /*0280*/  SYNCS.EXCH.64 URZ, [UR8+0x8], UR4 ;  /* 0x00000804083f75b2 */ /* 0x0000e20008000100 */
[----:B------:R0:W4:Y:S01]  /*0290*/  SYNCS.EXCH.64 URZ, [UR8+0x58], UR6 ;  /* 0x00005806083f75b2 */ /* 0x0001220008000100 */
[----:B------:R0:W0:Y:S01]  /*02a0*/  SYNCS.EXCH.64 URZ, [UR8+0x10], UR4 ;  /* 0x00001004083f75b2 */ /* 0x0000220008000100 */
        /* <DEDUP_REMOVED lines=15> */
[----:B------:R-:W-:Y:S01]  /*03a0*/  NOP ;  /* 0x0000000000007918 */ /* 0x000fe20000000000 */
.L_x_3:
[----:B0-----:R-:W-:Y:S05]  /*03b0*/  BSYNC B0 ;  /* 0x0000000000007941 */ /* 0x001fea0003800000 */
.L_x_2:
[----:B------:R-:W-:Y:S01]  /*03c0*/  SHF.R.S32.HI R4, RZ, 0x1f, R6 ;  /* 0x0000001fff047819 */ /* 0x000fe20000011406 */
[----:B------:R-:W0:Y:S01]  /*03d0*/  SHFL.IDX PT, R0, R0, RZ, 0x1f ;  /* 0x00001fff00007589 */ /* 0x000e2200000e0000 */
[----:B------:R-:W5:Y:S01]  /*03e0*/  S2UR UR8, SR_CTAID.X ;  /* 0x00000000000879c3 */ /* 0x000f620000002500 */
[----:B------:R-:W-:Y:S02]  /*03f0*/  ELECT P0, URZ, PT ;  /* 0x00000000003f782f */ /* 0x000fe40003800000 */
[----:B------:R-:W-:Y:S01]  /*0400*/  LEA.HI R4, R4, R6, RZ, 0x7 ;  /* 0x0000000604047211 */ /* 0x000fe200078f38ff */
[----:B------:R-:W-:Y:S01]  /*0410*/  ULDC UR4, c[0x0][0x150] ;  /* 0x0000540000047ab9 */ /* 0x000fe20000000800 */
[----:B------:R-:W-:Y:S01]  /*0420*/  SHF.R.S32.HI R8, RZ, 0x1f, R3 ;  /* 0x0000001fff087819 */ /* 0x000fe20000011403 */
[----:B------:R-:W-:Y:S01]  /*0430*/  NOP ;  /* 0x0000000000007918 */ /* 0x000fe20000000000 */
[----:B------:R-:W-:Y:S01]  /*0440*/  LOP3.LUT R4, R4, 0xffffff80, RZ, 0xc0, !PT ;  /* 0xffffff8004047812 */ /* 0x000fe200078ec0ff */
[----:B------:R-:W-:Y:S01]  /*0450*/  NOP ;  /* 0x0000000000007918 */ /* 0x000fe20000000000 */
[----:B------:R-:W-:Y:S01]  /*0460*/  LEA.HI R8, R8, R3, RZ, 0x2 ;  /* 0x0000000308087211 */ /* 0x000fe200078f10ff */
[----:B------:R-:W1:Y:S01]  /*0470*/  LDC R10, c[0x0][0x144] ;  /* 0x00005100ff0a7b82 */ /* 0x000e620000000800 */
[----:B------:R-:W-:Y:S01]  /*0480*/  IMAD.MOV.U32 R16, RZ, RZ, 0x1 ;  /* 0x00000001ff107424 */ /* 0x000fe200078e00ff */
[----:B------:R-:W-:Y:S01]  /*0490*/  ISETP.NE.AND P3, PT, R5, RZ, PT ;  /* 0x000000ff0500720c */ /* 0x000fe20003f65270 */
[----:B------:R-:W-:Y:S01]  /*04a0*/  IMAD.IADD R6, R6, 0x1, -R4 ;  /* 0x0000000106067824 */ /* 0x000fe200078e0a04 */
[----:B------:R-:W-:Y:S01]  /*04b0*/  LOP3.LUT R8, R8, 0x3ffffffc, RZ, 0xc0, !PT ;  /* 0x3ffffffc08087812 */ /* 0x000fe200078ec0ff */
[----:B------:R-:W2:Y:S03]  /*04c0*/  S2R R4, SR_CTAID.Y ;  /* 0x0000000000047919 */ /* 0x000ea60000002600 */
[----:B------:R-:W-:Y:S01]  /*04d0*/  SHF.R.S32.HI R7, RZ, 0x1f, R6 ;  /* 0x0000001fff077819 */ /* 0x000fe20000011406 */
[----:B------:R-:W-:Y:S01]  /*04e0*/  IMAD.IADD R8, R3, 0x1, -R8 ;  /* 0x0000000103087824 */ /* 0x000fe200078e0a08 */
[----:B------:R-:W3:Y:S02]  /*04f0*/  LDC R13, c[0x0][0x140] ;  /* 0x00005000ff0d7b82 */ /* 0x000ee40000000800 */
[----:B------:R-:W-:-:S02]  /*0500*/  LEA.HI R7, R7, R6, RZ, 0x3 ;  /* 0x0000000607077211 */ /* 0x000fc400078f18ff */
[----:B0-----:R-:W-:Y:S02]  /*0510*/  ISETP.NE.OR P0, PT, R0, RZ, !P0 ;  /* 0x000000ff0000720c */ /* 0x001fe40004705670 */
[--C-:B------:R-:W-:Y:S02]  /*0520*/  SHF.R.S32.HI R0, RZ, 0x3, R7.reuse ;  /* 0x00000003ff007819 */ /* 0x100fe40000011407 */
[----:B------:R-:W-:Y:S02]  /*0530*/  SHF.R.S32.HI R7, RZ, 0x1f, R7 ;  /* 0x0000001fff077819 */ /* 0x000fe40000011407 */
[----:B-----5:R-:W-:Y:S02]  /*0540*/  I2FP.F32.U32 R9, UR8 ;  /* 0x0000000800097c45 */ /* 0x020fe40008201000 */
[----:B------:R-:W-:-:S03]  /*0550*/  LEA.HI R7, R7, R0, RZ, 0x2 ;  /* 0x0000000007077211 */ /* 0x000fc600078f10ff */
[----:B------:R-:W-:Y:S01]  /*0560*/  FMUL R9, R9, UR4 ;  /* 0x0000000409097c20 */ /* 0x000fe20008400000 */
[----:B------:R-:W-:Y:S01]  /*0570*/  LOP3.LUT R7, R7, 0xfffffffc, RZ, 0xc0, !PT ;  /* 0xfffffffc07077812 */ /* 0x000fe200078ec0ff */
[----:B------:R-:W-:Y:S01]  /*0580*/  VOTEU.ALL UP0, P0 ;  /* 0x00000000003f7886 */ /* 0x000fe20000000000 */
[----:B------:R-:W-:Y:S01]  /*0590*/  ULDC UR4, c[0x0][0x154] ;  /* 0x0000550000047ab9 */ /* 0x000fe20000000800 */
[----:B------:R-:W-:Y:S02]  /*05a0*/  VOTEU.ALL UP1, P0 ;  /* 0x00000000003f7886 */ /* 0x000fe40000020000 */
[----:B------:R-:W0:Y:S01]  /*05b0*/  F2I.U32.TRUNC.NTZ R9, R9 ;  /* 0x0000000900097305 */ /* 0x000e22000020f000 */
[----:B------:R-:W-:Y:S01]  /*05c0*/  IMAD.IADD R7, R0, 0x1, -R7 ;  /* 0x0000000100077824 */ /* 0x000fe200078e0a07 */
[----:B------:R-:W5:Y:S01]  /*05d0*/  @!UP0 S2UR UR7, SR_CgaCtaId ;  /* 0x00000000000789c3 */ /* 0x000f620000008800 */
[----:B------:R-:W-:Y:S01]  /*05e0*/  @!UP0 UMOV UR6, 0x400 ;  /* 0x0000040000068882 */ /* 0x000fe20000000000 */
[----:B---3--:R-:W-:Y:S01]  /*05f0*/  ISETP.EQ.U32.AND P2, PT, R13, 0x1, PT ;  /* 0x000000010d00780c */ /* 0x008fe20003f42070 */
[----:B------:R-:W-:Y:S01]  /*0600*/  IMAD R8, R8, 0x4, R7 ;  /* 0x0000000408087824 */ /* 0x000fe200078e0207 */
[----:B--2---:R-:W-:-:S03]  /*0610*/  I2FP.F32.U32 R3, R4 ;  /* 0x0000000400037245 */ /* 0x004fc60000201000 */
[C---:B------:R-:W-:Y:S01]  /*0620*/  IMAD.SHL.U32 R17, R8.reuse, 0x4, RZ ;  /* 0x0000000408117824 */ /* 0x040fe200078e00ff */
[----:B------:R-:W-:Y:S01]  /*0630*/  LEA.HI R0, R8, R8, RZ, 0x1 ;  /* 0x0000000808007211 */ /* 0x000fe200078f08ff */
[----:B------:R-:W-:Y:S01]  /*0640*/  FMUL R12, R3, UR4 ;  /* 0x00000004030c7c20 */ /* 0x000fe20008400000 */
[----:B------:R-:W2:Y:S01]  /*0650*/  LDC R7, c[0x0][0x148] ;  /* 0x00005200ff077b82 */ /* 0x000ea20000000800 */
[----:B------:R-:W-:Y:S01]  /*0660*/  UMOV UR4, 0x20 ;  /* 0x0000002000047882 */ /* 0x000fe20000000000 */
[----:B------:R-:W-:Y:S01]  /*0670*/  LOP3.LUT R11, R0, 0xfffffffe, RZ, 0xc0, !PT ;  /* 0xfffffffe000b7812 */ /* 0x000fe200078ec0ff */
[----:B0-----:R-:W-:Y:S01]  /*0680*/  IMAD.MOV R15, RZ, RZ, -R9 ;  /* 0x000000ffff0f7224 */ /* 0x001fe200078e0a09 */
[----:B------:R-:W-:Y:S01]  /*0690*/  SHF.R.S32.HI R9, RZ, 0x1f, R2 ;  /* 0x0000001fff097819 */ /* 0x000fe20000011402 */
[----:B------:R-:W0:Y:S01]  /*06a0*/  F2I.U32.TRUNC.NTZ R12, R12 ;  /* 0x0000000c000c7305 */ /* 0x000e22000020f000 */
[----:B------:R-:W-:Y:S01]  /*06b0*/  LOP3.LUT R17, R8, 0xc, R17, 0x78, !PT ;  /* 0x0000000c08117812 */ /* 0x000fe200078e7811 */
[----:B-1----:R-:W-:Y:S01]  /*06c0*/  IMAD R3, R10, R15, UR8 ;  /* 0x000000080a037e24 */ /* 0x002fe2000f8e020f */
[----:B------:R-:W-:Y:S01]  /*06d0*/  LEA.HI R9, R9, R2, RZ, 0x2 ;  /* 0x0000000209097211 */ /* 0x000fe200078f10ff */
[----:B------:R-:W-:Y:S01]  /*06e0*/  IMAD.IADD R0, R8, 0x1, -R11 ;  /* 0x0000000108007824 */ /* 0x000fe200078e0a0b */
[----:B------:R-:W-:-:S04]  /*06f0*/  @!UP0 UIADD3 UR4, -UR4, 0x100000, URZ ;  /* 0x0010000004048890 */ /* 0x000fc8000fffe13f */
[----:B------:R-:W-:Y:S02]  /*0700*/  @!UP0 USHF.L.U32 UR5, UR4, 0xb, URZ ;  /* 0x0000000b04058899 */ /* 0x000fe4000800063f */
[----:B------:R-:W-:Y:S01]  /*0710*/  @!UP0 USHF.L.U32 UR4, UR4, 0x1, URZ ;  /* 0x0000000104048899 */ /* 0x000fe2000800063f */
[----:B------:R-:W-:Y:S02]  /*0720*/  LOP3.LUT R9, R9, 0xfffffffc, RZ, 0xc0, !PT ;  /* 0xfffffffc09097812 */ /* 0x000fe400078ec0ff */
[----:B------:R-:W-:Y:S01]  /*0730*/  ISETP.NE.AND P4, PT, R0, R3, PT ;  /* 0x000000030000720c */ /* 0x000fe20003f85270 */
[----:B-----5:R-:W-:Y:S02]  /*0740*/  @!UP0 ULEA UR6, UR7, UR6, 0x18 ;  /* 0x0000000607068291 */ /* 0x020fe4000f8ec03f */
[----:B------:R-:W-:Y:S01]  /*0750*/  IMAD.IADD R0, R2, 0x1, -R9 ;  /* 0x0000000102007824 */ /* 0x000fe200078e0a09 */
[----:B------:R-:W-:Y:S01]  /*0760*/  VOTEU.ALL UP0, P0 ;  /* 0x00000000003f7886 */ /* 0x000fe20000000000 */
[----:B------:R-:W-:Y:S01]  /*0770*/  LOP3.LUT P0, RZ, R6, 0x7, RZ, 0xc0, !PT ;  /* 0x0000000706ff7812 */ /* 0x000fe2000780c0ff */
[----:B0-----:R-:W-:-:S02]  /*0780*/  IMAD.MOV R14, RZ, RZ, -R12 ;  /* 0x000000ffff0e7224 */ /* 0x001fc400078e0a0c */
[C---:B------:R-:W-:Y:S01]  /*0790*/  ISETP.NE.AND P1, PT, R0.reuse, 0x3, PT ;  /* 0x000000030000780c */ /* 0x040fe20003f25270 */
[----:B------:R-:W-:Y:S01]  /*07a0*/  VIADD R6, R5, 0xffffffff ;  /* 0xffffffff05067836 */ /* 0x000fe20000000000 */
[----:B------:R-:W-:Y:S01]  /*07b0*/  ISETP.LT.U32.AND P0, PT, R17, 0x2, !P0 ;  /* 0x000000021100780c */ /* 0x000fe20004701070 */
[----:B--2---:R-:W-:Y:S01]  /*07c0*/  IMAD R9, R7, R14, R4 ;  /* 0x0000000e07097224 */ /* 0x004fe200078e0204 */
[----:B------:R-:W-:Y:S01]  /*07d0*/  ISETP.EQ.OR P1, PT, R0, RZ, !P1 ;  /* 0x000000ff0000720c */ /* 0x000fe20004f22670 */
[----:B------:R-:W0:Y:S02]  /*07e0*/  FENCE.VIEW.ASYNC.S ;  /* 0x00000000000073c6 */ /* 0x000e240000000000 */
[----:B0-----:R0:W1:Y:S01]  /*07f0*/  @!UP0 SYNCS.EXCH.64 URZ, [UR6+0xb0], UR4 ;  /* 0x0000b004063f85b2 */ /* 0x0010620008000100 */
[----:B------:R-:W-:Y:S02]  /*0800*/  @P4 LEA.HI R2, R17, R17, RZ, 0x1 ;  /* 0x0000001111024211 */ /* 0x000fe400078f08ff */
[----:B------:R-:W-:-:S02]  /*0810*/  ISETP.EQ.AND P1, PT, R5, RZ, P1 ;  /* 0x000000ff0500720c */ /* 0x000fc40000f22270 */
[----:B------:R-:W-:Y:S02]  /*0820*/  @P4 SHF.R.S32.HI R2, RZ, 0x1, R2 ;  /* 0x00000001ff024819 */ /* 0x000fe40000011402 */
[----:B------:R-:W-:Y:S02]  /*0830*/  ISETP.GE.U32.AND P6, PT, R6, 0x2, PT ;  /* 0x000000020600780c */ /* 0x000fe40003fc6070 */
[----:B------:R-:W-:Y:S02]  /*0840*/  @P4 ISETP.NE.AND P5, PT, R2, R9, PT ;  /* 0x000000090200420c */ /* 0x000fe40003fa5270 */
[----:B------:R-:W-:Y:S02]  /*0850*/  SEL R9, RZ, 0x1, !P0 ;  /* 0x00000001ff097807 */ /* 0x000fe40004000000 */
[----:B------:R-:W-:Y:S02]  /*0860*/  @P4 SEL R16, RZ, 0x1, P5 ;  /* 0x00000001ff104807 */ /* 0x000fe40002800000 */
[----:B------:R-:W-:Y:S01]  /*0870*/  SEL R18, RZ, 0x1, !P1 ;  /* 0x00000001ff127807 */ /* 0x000fe20004800000 */
[----:B------:R0:W2:Y:S01]  /*0880*/  @!UP1 SYNCS.EXCH.64 URZ, [UR6+0xb8], UR4 ;  /* 0x0000b804063f95b2 */ /* 0x0000a20008000100 */
[----:B------:R-:W-:Y:S01]  /*0890*/  LOP3.LUT R16, R16, R9, RZ, 0xc0, !PT ;  /* 0x0000000910107212 */ /* 0x000fe200078ec0ff */
[----:B------:R-:W-:Y:S01]  /*08a0*/  NOP ;  /* 0x0000000000007918 */ /* 0x000fe20000000000 */
[----:B------:R-:W-:Y:S01]  /*08b0*/  SEL R18, R18, 0x2, P6 ;  /* 0x0000000212127807 */ /* 0x000fe20003000000 */
[----:B------:R-:W-:Y:S06]  /*08c0*/  @!P2 BRA `(.L_x_4) ;  /* 0x000000000008a947 */ /* 0x000fec0003800000 */
[----:B-12-4-:R-:W-:Y:S01]  /*08d0*/  UCGABAR_ARV ;  /* 0x00000000000079c7 */ /* 0x016fe20008000000 */
[----:B------:R-:W-:Y:S05]  /*08e0*/  BRA `(.L_x_5) ;  /* 0x0000000000047947 */ /* 0x000fea0003800000 */
.L_x_4:
[----:B-12-4-:R-:W-:Y:S01]  /*08f0*/  NOP ;  /* 0x0000000000007918 */ /* 0x016fe20000000000 */
.L_x_5:
[----:B------:R-:W1:Y:S01]  /*0900*/  LDC R8, c[0x0][0x65c] ;  /* 0x00019700ff087b82 */ /* 0x000e620000000800 */
[----:B------:R-:W-:Y:S01]  /*0910*/  IMAD.MOV.U32 R9, RZ, RZ, RZ ;  /* 0x000000ffff097224 */ /* 0x000fe200078e00ff */
[----:B------:R-:W-:Y:S02]  /*0920*/  LOP3.LUT R2, R2, 0xfffffff7, RZ, 0xc0, !PT ;  /* 0xfffffff702027812 */ /* 0x000fe400078ec0ff */
[----:B-1----:R-:W-:Y:S01]  /*0930*/  ISETP.NE.AND P1, PT, R8, 0x1, PT ;  /* 0x000000010800780c */ /* 0x002fe20003f25270 */
[----:B------:R-:W-:-:S12]  /*0940*/  IMAD.U32 R8, RZ, RZ, UR8 ;  /* 0x00000008ff087e24 */ /* 0x000fd8000f8e00ff */
[----:B------:R-:W1:Y:S01]  /*0950*/  @P1 LDC R11, c[0x0][0x10] ;  /* 0x00000400ff0b1b82 */ /* 0x000e620000000800 */
[----:B------:R-:W-:Y:S01]  /*0960*/  @P1 IMAD.MOV.U32 R5, RZ, RZ, RZ ;  /* 0x000000ffff051224 */ /* 0x000fe200078e00ff */
[----:B------:R-:W-:Y:S01]  /*0970*/  @P1 LOP3.LUT R2, R2, 0x8, RZ, 0xfc, !PT ;  /* 0x0000000802021812 */ /* 0x000fe200078efcff */
[----:B------:R-:W-:-:S05]  /*0980*/  @P1 IMAD.MOV.U32 R15, RZ, RZ, RZ ;  /* 0x000000ffff0f1224 */ /* 0x000fca00078e00ff */
[----:B------:R-:W2:Y:S01]  /*0990*/  @!P1 LDC R13, c[0x0][0xc] ;  /* 0x00000300ff0d9b82 */ /* 0x000ea20000000800 */
[----:B-1----:R-:W-:-:S04]  /*09a0*/  @P1 IMAD.WIDE.U32 R10, R11, UR8, R4 ;  /* 0x000000080b0a1c25 */ /* 0x002fc8000f8e0004 */
[----:B------:R-:W-:Y:S02]  /*09b0*/  @P1 IMAD.MOV.U32 R23, RZ, RZ, R10 ;  /* 0x000000ffff171224 */ /* 0x000fe400078e000a */
[----:B------:R-:W-:Y:S02]  /*09c0*/  @P1 IMAD.IADD R22, R11, 0x1, R15 ;  /* 0x000000010b161824 */ /* 0x000fe400078e020f */
[----:B--2---:R-:W-:-:S04]  /*09d0*/  @!P1 IMAD.WIDE.U32 R8, R4, R13, R8 ;  /* 0x0000000d04089225 */ /* 0x004fc800078e0008 */
[----:B------:R-:W-:Y:S02]  /*09e0*/  @!P1 IMAD.MOV.U32 R23, RZ, RZ, R8 ;  /* 0x000000ffff179224 */ /* 0x000fe400078e0008 */
[----:B------:R-:W-:Y:S01]  /*09f0*/  @!P1 IMAD.MOV.U32 R22, RZ, RZ, R9 ;  /* 0x000000ffff169224 */ /* 0x000fe200078e0009 */
[----:B------:R-:W-:Y:S06]  /*0a00*/  @!P2 BRA `(.L_x_6) ;  /* 0x00000000000ca947 */ /* 0x000fec0003800000 */
[----:B------:R-:W-:Y:S01]  /*0a10*/  UCGABAR_WAIT ;  /* 0x0000000000007dc7 */ /* 0x000fe20008000000 */
[----:B------:R-:W-:Y:S01]  /*0a20*/  CCTL.IVALL ;  /* 0x00000000ff00798f */ /* 0x000fe20002000000 */
[----:B------:R-:W-:Y:S05]  /*0a30*/  BRA `(.L_x_7) ;  /* 0x0000000000047947 */ /* 0x000fea0003800000 */
.L_x_6:
[----:B------:R-:W-:Y:S06]  /*0a40*/  BAR.SYNC.DEFER_BLOCKING 0x0 ;  /* 0x0000000000007b1d */ /* 0x000fec0000010000 */
.L_x_7:
[----:B------:R-:W-:Y:S05]  /*0a50*/  @!P3 BRA `(.L_x_8) ;  /* 0x000000c40080b947 */ /* 0x000fea0003800000 */
[----:B------:R-:W-:-:S13]  /*0a60*/  ISETP.GT.U32.AND P0, PT, R6, 0x1, PT ;  /* 0x000000010600780c */ /* 0x000fda0003f04070 */
[----:B0-----:R-:W-:Y:S05]  /*0a70*/  @P0 EXIT ;  /* 0x000000000000094d */ /* 0x001fea0003800000 */
[----:B------:R-:W-:Y:S01]  /*0a80*/  IMAD.MOV.U32 R8, RZ, RZ, -0x1 ;  /* 0xffffffffff087424 */ /* 0x000fe200078e00ff */
[----:B------:R-:W-:Y:S01]  /*0a90*/  ULDC.64 UR4, c[0x0][0x650] ;  /* 0x0001940000047ab9 */ /* 0x000fe20000000a00 */
[----:B------:R-:W-:Y:S01]  /*0aa0*/  IMAD.MOV.U32 R6, RZ, RZ, -0x1 ;  /* 0xffffffffff067424 */ /* 0x000fe200078e00ff */
[----:B------:R-:W-:Y:S01]  /*0ab0*/  ISETP.GE.U32.AND P0, PT, R23, UR4, PT ;  /* 0x0000000417007c0c */ /* 0x000fe2000bf06070 */
[----:B------:R-:W-:Y:S01]  /*0ac0*/  IMAD.MOV.U32 R19, RZ, RZ, -0x1 ;  /* 0xffffffffff137424 */ /* 0x000fe200078e00ff */
[----:B------:R0:W-:Y:S01]  /*0ad0*/  STL [R1], R8 ;  /* 0x0000000801007387 */ /* 0x0001e20000100800 */
[----:B------:R-:W-:Y:S02]  /*0ae0*/  PRMT R0, RZ, 0x7610, R0 ;  /* 0x00007610ff007816 */ /* 0x000fe40000000000 */
[----:B------:R-:W-:Y:S01]  /*0af0*/  ISETP.GE.U32.AND.EX P0, PT, R22, UR5, PT, P0 ;  /* 0x0000000516007c0c */ /* 0x000fe2000bf06100 */
[----:B------:R0:W-:-:S12]  /*0b00*/  STL [R1+0x4], R6 ;  /* 0x0000040601007387 */ /* 0x0001d80000100800 */
[----:B0-----:R-:W-:Y:S05]  /*0b10*/  @P0 BRA `(.L_x_9) ;  /* 0x00000004003c0947 */ /* 0x001fea0003800000 */
[----:B------:R-:W0:Y:S01]  /*0b20*/  LDC.64 R20, c[0x0][0x628] ;  /* 0x00018a00ff147b82 */ /* 0x000e220000000a00 */
[----:B------:R-:W-:Y:S02]  /*0b30*/  IMAD.MOV.U32 R8, RZ, RZ, R23 ;  /* 0x000000ffff087224 */ /* 0x000fe400078e0017 */
[----:B------:R-:W-:-:S05]  /*0b40*/  IMAD.MOV.U32 R9, RZ, RZ, R22 ;  /* 0x000000ffff097224 */ /* 0x000fca00078e0016 */
[----:B------:R-:W1:Y:S08]  /*0b50*/  LDC R6, c[0x0][0x630] ;  /* 0x00018c00ff067b82 */ /* 0x000e700000000800 */
[----:B------:R-:W2:Y:S01]  /*0b60*/  LDC.64 R24, c[0x0][0x620] ;  /* 0x00018800ff187b82 */ /* 0x000ea20000000a00 */
[----:B0-----:R-:W-:-:S04]  /*0b70*/  ISETP.NE.U32.AND P0, PT, R20, RZ, PT ;  /* 0x000000ff1400720c */ /* 0x001fc80003f05070 */
[----:B------:R-:W-:-:S13]  /*0b80*/  ISETP.NE.AND.EX P0, PT, R21, RZ, PT, P0 ;  /* 0x000000ff1500720c */ /* 0x000fda0003f05300 */
[----:B-12---:R-:W-:Y:S05]  /*0b90*/  @!P0 BRA `(.L_x_10) ;  /* 0x0000000000288947 */ /* 0x006fea0003800000 */
[----:B------:R-:W0:Y:S02]  /*0ba0*/  LDC R0, c[0x0][0x634] ;  /* 0x00018d00ff007b82 */ /* 0x000e240000000800 */
[----:B0-----:R-:W-:-:S05]  /*0bb0*/  IADD3 R13, P0, R23, R0, RZ ;  /* 0x00000000170d7210 */ /* 0x001fca0007f1e0ff */
[----:B------:R-:W-:-:S04]  /*0bc0*/  IMAD.X R15, RZ, RZ, R22, P0 ;  /* 0x000000ffff0f7224 */ /* 0x000fc800000e0616 */
[----:B------:R-:W-:-:S04]  /*0bd0*/  IMAD.WIDE.U32 R8, R15, R20, RZ ;  /* 0x000000140f087225 */ /* 0x000fc800078e00ff */
[----:B------:R-:W-:-:S04]  /*0be0*/  IMAD.WIDE.U32 R10, P0, R13, R21, R8 ;  /* 0x000000150d0a7225 */ /* 0x000fc80007800008 */
[----:B------:R-:W-:-:S04]  /*0bf0*/  IMAD.WIDE.U32 R8, R13, R20, RZ ;  /* 0x000000140d087225 */ /* 0x000fc800078e00ff */
[----:B------:R-:W-:Y:S01]  /*0c00*/  IMAD.X R13, RZ, RZ, RZ, P0 ;  /* 0x000000ffff0d7224 */ /* 0x000fe200000e06ff */
[----:B------:R-:W-:Y:S01]  /*0c10*/  IADD3 RZ, P0, R9, R10, RZ ;  /* 0x0000000a09ff7210 */ /* 0x000fe20007f1e0ff */
[----:B------:R-:W-:-:S04]  /*0c20*/  IMAD.MOV.U32 R12, RZ, RZ, R11 ;  /* 0x000000ffff0c7224 */ /* 0x000fc800078e000b */
[----:B------:R-:W-:-:S08]  /*0c30*/  IMAD.WIDE.U32.X R8, R15, R21, R12, P0 ;  /* 0x000000150f087225 */ /* 0x000fd000000e040c */
.L_x_10:
[----:B------:R-:W0:Y:S01]  /*0c40*/  LDC.64 R20, c[0x0][0x640] ;  /* 0x00019000ff147b82 */ /* 0x000e220000000a00 */
[-C--:B------:R-:W-:Y:S01]  /*0c50*/  SHF.R.U64 R27, R8, R6.reuse, R9 ;  /* 0x00000006081b7219 */ /* 0x080fe20000001209 */
[----:B------:R-:W-:Y:S01]  /*0c60*/  IMAD.MOV.U32 R8, RZ, RZ, R23 ;  /* 0x000000ffff087224 */ /* 0x000fe200078e0017 */
[----:B------:R-:W-:Y:S01]  /*0c70*/  SHF.R.U32.HI R0, RZ, R6, R9 ;  /* 0x00000006ff007219 */ /* 0x000fe20000011609 */
[----:B------:R-:W-:Y:S01]  /*0c80*/  IMAD R28, R7, R14, R4 ;  /* 0x0000000e071c7224 */ /* 0x000fe200078e0204 */
[----:B------:R-:W-:-:S03]  /*0c90*/  IADD3 R5, P0, RZ, -R27, RZ ;  /* 0x8000001bff057210 */ /* 0x000fc60007f1e0ff */
[----:B------:R-:W1:Y:S02]  /*0ca0*/  LDC R10, c[0x0][0x618] ;  /* 0x00018600ff0a7b82 */ /* 0x000e640000000800 */
[----:B------:R-:W-:-:S04]  /*0cb0*/  IMAD.X R9, RZ, RZ, ~R0, P0 ;  /* 0x000000ffff097224 */ /* 0x000fc800000e0e00 */
[-C--:B------:R-:W-:Y:S02]  /*0cc0*/  IMAD R0, R9, R24.reuse, RZ ;  /* 0x0000001809007224 */ /* 0x080fe400078e02ff */
[----:B------:R-:W2:Y:S01]  /*0cd0*/  LDC R11, c[0x0][0x608] ;  /* 0x00018200ff0b7b82 */ /* 0x000ea20000000800 */
[----:B------:R-:W-:Y:S02]  /*0ce0*/  IMAD.MOV.U32 R9, RZ, RZ, R22 ;  /* 0x000000ffff097224 */ /* 0x000fe400078e0016 */
[----:B------:R-:W-:-:S05]  /*0cf0*/  IMAD.WIDE.U32 R8, R5, R24, R8 ;  /* 0x0000001805087225 */ /* 0x000fca00078e0008 */
[----:B------:R-:W3:Y:S01]  /*0d00*/  LDC R12, c[0x0][0x658] ;  /* 0x00019600ff0c7b82 */ /* 0x000ee20000000800 */
[----:B------:R-:W-:Y:S01]  /*0d10*/  IMAD R5, R5, R25, R0 ;  /* 0x0000001905057224 */ /* 0x000fe200078e0200 */
[----:B0-----:R-:W-:Y:S01]  /*0d20*/  ISETP.NE.U32.AND P0, PT, R20, RZ, PT ;  /* 0x000000ff1400720c */ /* 0x001fe20003f05070 */
[----:B------:R-:W-:Y:S02]  /*0d30*/  IMAD.MOV.U32 R25, RZ, RZ, 0x1 ;  /* 0x00000001ff197424 */ /* 0x000fe400078e00ff */
[----:B------:R-:W-:Y:S01]  /*0d40*/  IMAD.IADD R5, R9, 0x1, R5 ;  /* 0x0000000109057824 */ /* 0x000fe200078e0205 */
[----:B------:R-:W-:Y:S01]  /*0d50*/  ISETP.NE.AND.EX P0, PT, R21, RZ, PT, P0 ;  /* 0x000000ff1500720c */ /* 0x000fe20003f05300 */
[----:B------:R-:W-:Y:S01]  /*0d60*/  IMAD.MOV.U32 R9, RZ, RZ, -0x1 ;  /* 0xffffffffff097424 */ /* 0x000fe200078e00ff */
[----:B------:R-:W0:Y:S02]  /*0d70*/  LDC R15, c[0x0][0x600] ;  /* 0x00018000ff0f7b82 */ /* 0x000e240000000800 */
[----:B-1----:R-:W-:-:S02]  /*0d80*/  SHF.R.U64 R13, R8, R10, R5 ;  /* 0x0000000a080d7219 */ /* 0x002fc40000001205 */
[----:B------:R-:W-:-:S04]  /*0d90*/  SHF.R.U32.HI R0, RZ, R10, R5 ;  /* 0x0000000aff007219 */ /* 0x000fc80000011605 */
[----:B------:R-:W1:Y:S01]  /*0da0*/  LDC R19, c[0x0][0x648] ;  /* 0x00019200ff137b82 */ /* 0x000e620000000800 */
[-CC-:B--2---:R-:W-:Y:S02]  /*0db0*/  SHF.R.U64 R29, R13, R11.reuse, R0.reuse ;  /* 0x0000000b0d1d7219 */ /* 0x184fe40000001200 */
[----:B------:R-:W-:-:S05]  /*0dc0*/  SHF.R.U32.HI R5, RZ, R11, R0 ;  /* 0x0000000bff057219 */ /* 0x000fca0000011600 */
[----:B------:R-:W2:Y:S01]  /*0dd0*/  LDC R24, c[0x0][0x638] ;  /* 0x00018e00ff187b82 */ /* 0x000ea20000000800 */
[-CC-:B---3--:R-:W-:Y:S02]  /*0de0*/  SHF.R.U64 R14, R29, R12.reuse, R5.reuse ;  /* 0x0000000c1d0e7219 */ /* 0x188fe40000001205 */
[-C--:B------:R-:W-:Y:S02]  /*0df0*/  SHF.L.U32 R0, R9, R12.reuse, RZ ;  /* 0x0000000c09007219 */ /* 0x080fe400000006ff */
[----:B------:R-:W-:Y:S01]  /*0e00*/  SHF.R.U32.HI R5, RZ, R12, R5 ;  /* 0x0000000cff057219 */ /* 0x000fe20000011605 */
[----:B------:R-:W-:Y:S01]  /*0e10*/  IMAD.MOV.U32 R4, RZ, RZ, R14 ;  /* 0x000000ffff047224 */ /* 0x000fe200078e000e */
[----:B------:R-:W-:Y:S01]  /*0e20*/  LOP3.LUT R10, RZ, R0, RZ, 0x33, !PT ;  /* 0x00000000ff0a7212 */ /* 0x000fe200078e33ff */
[----:B------:R-:W3:Y:S01]  /*0e30*/  LDC R26, c[0x0][0x610] ;  /* 0x00018400ff1a7b82 */ /* 0x000ee20000000800 */
[----:B------:R-:W-:Y:S05]  /*0e40*/  @!P0 BRA `(.L_x_11) ;  /* 0x0000000000288947 */ /* 0x000fea0003800000 */
[----:B------:R-:W4:Y:S02]  /*0e50*/  LDC R9, c[0x0][0x64c] ;  /* 0x00019300ff097b82 */ /* 0x000f240000000800 */
[----:B----4-:R-:W-:-:S05]  /*0e60*/  IADD3 R9, P0, R14, R9, RZ ;  /* 0x000000090e097210 */ /* 0x010fca0007f1e0ff */
        /* <DEDUP_REMOVED lines=8> */
.L_x_11:
[----:B-1----:R-:W-:Y:S01]  /*0ef0*/  SHF.R.U64 R4, R4, R19, R5 ;  /* 0x0000001304047219 */ /* 0x002fe20000001205 */
[----:B0-----:R-:W-:Y:S01]  /*0f00*/  VIADD R6, R15, 0xffffffff ;  /* 0xffffffff0f067836 */ /* 0x001fe20000000000 */
[----:B------:R-:W-:Y:S01]  /*0f10*/  SHF.L.U32 R0, R25, R12, RZ ;  /* 0x0000000c19007219 */ /* 0x000fe200000006ff */
[----:B------:R-:W-:Y:S01]  /*0f20*/  IMAD.MOV.U32 R19, RZ, RZ, R27 ;  /* 0x000000ffff137224 */ /* 0x000fe200078e001b */
[----:B------:R-:W-:Y:S01]  /*0f30*/  LOP3.LUT R5, R29, R10, RZ, 0xc0, !PT ;  /* 0x0000000a1d057212 */ /* 0x000fe200078ec0ff */
[----:B------:R-:W-:Y:S01]  /*0f40*/  IMAD.MOV R7, RZ, RZ, -R4 ;  /* 0x000000ffff077224 */ /* 0x000fe200078e0a04 */
[----:B------:R-:W-:Y:S02]  /*0f50*/  SEL R3, R3, R28, !P1 ;  /* 0x0000001c03037207 */ /* 0x000fe40004800000 */
[----:B------:R-:W-:Y:S01]  /*0f60*/  LOP3.LUT R6, R13, R6, RZ, 0xc0, !PT ;  /* 0x000000060d067212 */ /* 0x000fe200078ec0ff */
[----:B------:R-:W-:Y:S02]  /*0f70*/  IMAD R4, R0, R4, R5 ;  /* 0x0000000400047224 */ /* 0x000fe400078e0205 */
[----:B--2---:R-:W-:-:S02]  /*0f80*/  IMAD R0, R7, R24, R14 ;  /* 0x0000001807007224 */ /* 0x004fc400078e020e */
[----:B---3--:R-:W-:Y:S02]  /*0f90*/  IMAD R3, R4, R26, R3 ;  /* 0x0000001a04037224 */ /* 0x008fe400078e0203 */
[----:B------:R-:W-:Y:S02]  /*0fa0*/  IMAD.MOV.U32 R5, RZ, RZ, 0x1 ;  /* 0x00000001ff057424 */ /* 0x000fe400078e00ff */
[----:B------:R-:W-:-:S03]  /*0fb0*/  IMAD R4, R0, R15, R6 ;  /* 0x0000000f00047224 */ /* 0x000fc600078e0206 */
[----:B------:R-:W-:Y:S02]  /*0fc0*/  PRMT R0, R5, 0x7610, R0 ;  /* 0x0000761005007816 */ /* 0x000fe40000000000 */
[----:B------:R-:W-:Y:S02]  /*0fd0*/  SEL R5, R4, R3, !P1 ;  /* 0x0000000304057207 */ /* 0x000fe40004800000 */
[----:B------:R-:W-:-:S03]  /*0fe0*/  SEL R3, R3, R4, !P1 ;  /* 0x0000000403037207 */ /* 0x000fc60004800000 */
[----:B------:R0:W-:Y:S04]  /*0ff0*/  STL [R1+0x4], R5 ;  /* 0x0000040501007387 */ /* 0x0001e80000100800 */
[----:B------:R0:W-:Y:S02]  /*1000*/  STL [R1], R3 ;  /* 0x0000000301007387 */ /* 0x0001e40000100800 */
.L_x_9:
[----:B------:R-:W-:-:S08]  /*1010*/  NOP ;  /* 0x0000000000007918 */ /* 0x000fd00000000000 */
[----:B------:R-:W1:Y:S02]  /*1020*/  USETMAXREG.TRY_ALLOC.CTAPOOL UP0, 0xe8 ;  /* 0x000000e8000079c8 */ /* 0x000e640008000600 */
[----:B-1----:R-:W-:-:S13]  /*1030*/  PLOP3.LUT P0, PT, PT, PT, UP0, 0x80, 0x0 ;  /* 0x000000000000781c */ /* 0x002fda0003f0f008 */
[----:B------:R-:W-:Y:S05]  /*1040*/  @!P0 BRA `(.L_x_9) ;  /* 0xfffffffc00f08947 */ /* 0x000fea000383ffff */
[----:B------:R-:W-:Y:S01]  /*1050*/  ULDC.64 UR4, c[0x0][0x598] ;  /* 0x0001660000047ab9 */ /* 0x000fe20000000a00 */
[----:B------:R-:W-:Y:S01]  /*1060*/  ULDC.64 UR36, c[0x0][0x208] ;  /* 0x0000820000247ab9 */ /* 0x000fe20000000a00 */
[----:B------:R-:W-:-:S04]  /*1070*/  ISETP.NE.U32.AND P0, PT, RZ, UR4, PT ;  /* 0x00000004ff007c0c */ /* 0x000fc8000bf05070 */
[----:B------:R-:W-:-:S13]  /*1080*/  ISETP.NE.AND.EX P0, PT, RZ, UR5, PT, P0 ;  /* 0x00000005ff007c0c */ /* 0x000fda000bf05300 */
[----:B------:R-:W-:Y:S05]  /*1090*/  @!P0 BRA `(.L_x_12) ;  /* 0x00000000001c8947 */ /* 0x000fea0003800000 */
[----:B0-----:R-:W0:Y:S02]  /*10a0*/  LDC.64 R4, c[0x0][0x598] ;  /* 0x00016600ff047b82 */ /* 0x001e240000000a00 */
[----:B0-----:R-:W2:Y:S02]  /*10b0*/  LDG.E.64 R4, desc[UR36][R4.64] ;  /* 0x0000002404047981 */ /* 0x001ea4000c1e1b00 */
[----:B--2---:R-:W-:-:S04]  /*10c0*/  ISETP.NE.U32.AND P0, PT, R4, RZ, PT ;  /* 0x000000ff0400720c */ /* 0x004fc80003f05070 */
[----:B------:R-:W-:-:S13]  /*10d0*/  ISETP.NE.AND.EX P0, PT, R5, RZ, PT, P0 ;  /* 0x000000ff0500720c */ /* 0x000fda0003f05300 */
[----:B------:R-:W-:Y:S05]  /*10e0*/  @!P0 BRA `(.L_x_12) ;  /* 0x0000000000088947 */ /* 0x000fea0003800000 */
[----:B------:R0:W5:Y:S01]  /*10f0*/  LD.E R185, desc[UR36][R4.64] ;  /* 0x0000002404b97980 */ /* 0x000162000c101900 */
[----:B------:R-:W-:Y:S05]  /*1100*/  BRA `(.L_x_13) ;  /* 0x0000000000247947 */ /* 0x000fea0003800000 */
.L_x_12:
[----:B------:R-:W-:Y:S02]  /*1110*/  ULDC.64 UR4, c[0x0][0x588] ;  /* 0x0001620000047ab9 */ /* 0x000fe40000000a00 */
[----:B------:R-:W-:-:S04]  /*1120*/  ISETP.NE.U32.AND P0, PT, RZ, UR4, PT ;  /* 0x00000004ff007c0c */ /* 0x000fc8000bf05070 */
[----:B------:R-:W-:-:S13]  /*1130*/  ISETP.NE.AND.EX P0, PT, RZ, UR5, PT, P0 ;  /* 0x00000005ff007c0c */ /* 0x000fda000bf05300 */
[----:B------:R-:W-:Y:S05]  /*1140*/  @!P0 BRA `(.L_x_14) ;  /* 0x00000000000c8947 */ /* 0x000fea0003800000 */
[----:B0-----:R-:W0:Y:S02]  /*1150*/  LDC.64 R4, c[0x0][0x588] ;  /* 0x00016200ff047b82 */ /* 0x001e240000000a00 */
[----:B0-----:R1:W5:Y:S01]  /*1160*/  LDG.E R185, desc[UR36][R4.64] ;  /* 0x0000002404b97981 */ /* 0x001362000c1e1900 */
[----:B------:R-:W-:Y:S05]  /*1170*/  BRA `(.L_x_13) ;  /* 0x0000000000087947 */ /* 0x000fea0003800000 */
.L_x_14:
[----:B------:R-:W-:Y:S02]  /*1180*/  ULDC UR4, c[0x0][0x580] ;  /* 0x0001600000047ab9 */ /* 0x000fe40000000800 */
[----:B------:R-:W-:-:S07]  /*1190*/  IMAD.U32 R185, RZ, RZ, UR4 ;  /* 0x00000004ffb97e24 */ /* 0x000fce000f8e00ff */
.L_x_13:
[----:B------:R-:W-:Y:S02]  /*11a0*/  ULDC.64 UR4, c[0x0][0x5a0] ;  /* 0x0001680000047ab9 */ /* 0x000fe40000000a00 */
[----:B------:R-:W-:-:S04]  /*11b0*/  ISETP.NE.U32.AND P0, PT, RZ, UR4, PT ;  /* 0x00000004ff007c0c */ /* 0x000fc8000bf05070 */
[----:B------:R-:W-:-:S13]  /*11c0*/  ISETP.NE.AND.EX P0, PT, RZ, UR5, PT, P0 ;  /* 0x00000005ff007c0c */ /* 0x000fda000bf05300 */
[----:B------:R-:W-:Y:S05]  /*11d0*/  @!P0 BRA `(.L_x_15) ;  /* 0x00000000001c8947 */ /* 0x000fea0003800000 */
[----:B01----:R-:W0:Y:S02]  /*11e0*/  LDC.64 R4, c[0x0][0x5a0] ;  /* 0x00016800ff047b82 */ /* 0x003e240000000a00 */
[----:B0-----:R-:W2:Y:S02]  /*11f0*/  LDG.E.64 R4, desc[UR36][R4.64] ;  /* 0x0000002404047981 */ /* 0x001ea4000c1e1b00 */
[----:B--2---:R-:W-:-:S04]  /*1200*/  ISETP.NE.U32.AND P0, PT, R4, RZ, PT ;  /* 0x000000ff0400720c */ /* 0x004fc80003f05070 */
[----:B------:R-:W-:-:S13]  /*1210*/  ISETP.NE.AND.EX P0, PT, R5, RZ, PT, P0 ;  /* 0x000000ff0500720c */ /* 0x000fda0003f05300 */
[----:B------:R-:W-:Y:S05]  /*1220*/  @!P0 BRA `(.L_x_15) ;  /* 0x0000000000088947 */ /* 0x000fea0003800000 */
[----:B------:R0:W5:Y:S01]  /*1230*/  LD.E R184, desc[UR36][R4.64] ;  /* 0x0000002404b87980 */ /* 0x000162000c101900 */
[----:B------:R-:W-:Y:S05]  /*1240*/  BRA `(.L_x_16) ;  /* 0x0000000000247947 */ /* 0x000fea0003800000 */
.L_x_15:
[----:B------:R-:W-:Y:S02]  /*1250*/  ULDC.64 UR4, c[0x0][0x590] ;  /* 0x0001640000047ab9 */ /* 0x000fe40000000a00 */
[----:B------:R-:W-:-:S04]  /*1260*/  ISETP.NE.U32.AND P0, PT, RZ, UR4, PT ;  /* 0x00000004ff007c0c */ /* 0x000fc8000bf05070 */
[----:B------:R-:W-:-:S13]  /*1270*/  ISETP.NE.AND.EX P0, PT, RZ, UR5, PT, P0 ;  /* 0x00000005ff007c0c */ /* 0x000fda000bf05300 */
[----:B------:R-:W-:Y:S05]  /*1280*/  @!P0 BRA `(.L_x_17) ;  /* 0x00000000000c8947 */ /* 0x000fea0003800000 */
[----:B01----:R-:W0:Y:S02]  /*1290*/  LDC.64 R4, c[0x0][0x590] ;  /* 0x00016400ff047b82 */ /* 0x003e240000000a00 */
[----:B0-----:R1:W5:Y:S01]  /*12a0*/  LDG.E R184, desc[UR36][R4.64] ;  /* 0x0000002404b87981 */ /* 0x001362000c1e1900 */
[----:B------:R-:W-:Y:S05]  /*12b0*/  BRA `(.L_x_16) ;  /* 0x0000000000087947 */ /* 0x000fea0003800000 */
.L_x_17:
[----:B------:R-:W-:Y:S02]  /*12c0*/  ULDC UR4, c[0x0][0x584] ;  /* 0x0001610000047ab9 */ /* 0x000fe40000000800 */
[----:B------:R-:W-:-:S07]  /*12d0*/  IMAD.U32 R184, RZ, RZ, UR4 ;  /* 0x00000004ffb87e24 */ /* 0x000fce000f8e00ff */
.L_x_16:
[----:B------:R-:W-:-:S13]  /*12e0*/  LOP3.LUT P0, RZ, R0, 0xff, RZ, 0xc0, !PT ;  /* 0x000000ff00ff7812 */ /* 0x000fda000780c0ff */
[----:B------:R-:W-:Y:S05]  /*12f0*/  @!P0 EXIT ;  /* 0x000000000000894d */ /* 0x000fea0003800000 */
[----:B------:R-:W-:Y:S01]  /*1300*/  ULDC UR4, c[0x0][0x28c] ;  /* 0x0000a30000047ab9 */ /* 0x000fe20000000800 */
[----:B------:R-:W-:Y:S01]  /*1310*/  LOP3.LUT R200, R18, 0x1, RZ, 0xfc, !PT ;  /* 0x0000000112c87812 */ /* 0x000fe200078efcff */
[----:B------:R-:W-:Y:S01]  /*1320*/  UIADD3 UR4, UR4, 0x1f, URZ ;  /* 0x0000001f04047890 */ /* 0x000fe2000fffe03f */
[----:B------:R-:W-:Y:S01]  /*1330*/  UMOV UR38, URZ ;  /* 0x0000003f00267c82 */ /* 0x000fe20008000000 */
[----:B------:R-:W-:Y:S02]  /*1340*/  UMOV UR39, URZ ;  /* 0x0000003f00277c82 */ /* 0x000fe40008000000 */
[----:B------:R-:W-:-:S04]  /*1350*/  USHF.R.S32.HI UR5, URZ, 0x1f, UR4 ;  /* 0x0000001f3f057899 */ /* 0x000fc80008011404 */
[----:B------:R-:W-:-:S04]  /*1360*/  ULEA.HI UR5, UR5, UR4, URZ, 0x5 ;  /* 0x0000000405057291 */ /* 0x000fc8000f8f283f */
[----:B------:R-:W-:-:S12]  /*1370*/  USHF.R.S32.HI UR40, URZ, 0x5, UR5 ;  /* 0x000000053f287899 */ /* 0x000fd80008011405 */
.L_x_353:
[----:B------:R-:W2:Y:S01]  /*1380*/  S2R R0, SR_TID.X ;  /* 0x0000000000007919 */ /* 0x000ea20000002100 */
[----:B---3--:R-:W3:Y:S01]  /*1390*/  S2UR UR6, SR_CgaCtaId ;  /* 0x00000000000679c3 */ /* 0x008ee20000008800 */
[----:B------:R-:W-:Y:S02]  /*13a0*/  UMOV UR41, 0x400 ;  /* 0x0000040000297882 */ /* 0x000fe40000000000 */
[----:B---3--:R-:W-:Y:S01]  /*13b0*/  ULEA UR41, UR6, UR41, 0x18 ;  /* 0x0000002906297291 */ /* 0x008fe2000f8ec03f */
[----:B--2---:R-:W-:-:S04]  /*13c0*/  LOP3.LUT R0, R0, 0x80, RZ, 0xc0, !PT ;  /* 0x0000008000007812 */ /* 0x004fc800078ec0ff */
[----:B------:R-:W-:-:S06]  /*13d0*/  SHF.R.U32.HI R0, RZ, 0x7, R0 ;  /* 0x00000007ff007819 */ /* 0x000fcc0000011600 */
[----:B------:R-:W2:Y:S02]  /*13e0*/  SHFL.IDX PT, R0, R0, RZ, 0x1f ;  /* 0x00001fff00007589 */ /* 0x000ea400000e0000 */
[----:B--2---:R-:W-:-:S13]  /*13f0*/  R2UR UR4, R0 ;  /* 0x00000000000472ca */ /* 0x004fda00000e0000 */
[----:B------:R-:W-:-:S04]  /*1400*/  ULEA.HI UR5, UR4, UR4, URZ, 0x1 ;  /* 0x0000000404057291 */ /* 0x000fc8000f8f083f */
[----:B------:R-:W-:-:S04]  /*1410*/  ULOP3.LUT UR5, UR5, 0xffffe, URZ, 0xc0, !UPT ;  /* 0x000ffffe05057892 */ /* 0x000fc8000f8ec03f */
[----:B------:R-:W-:-:S03]  /*1420*/  UIADD3 UR5, UR4, -UR5, URZ ;  /* 0x8000000504057290 */ /* 0x000fc6000fffe03f */
[----:B------:R-:W-:Y:S01]  /*1430*/  ULDC UR4, c[0x0][0x28c] ;  /* 0x0000a30000047ab9 */ /* 0x000fe20000000800 */
[----:B------:R-:W-:Y:S01]  /*1440*/  ULEA UR5, UR5, UR41, 0xc ;  /* 0x0000002905057291 */ /* 0x000fe2000f8e603f */
[----:B------:R-:W-:-:S03]  /*1450*/  ISETP.LT.AND P0, PT, RZ, UR4, PT ;  /* 0x00000004ff007c0c */ /* 0x000fc6000bf01270 */
[----:B------:R-:W-:-:S04]  /*1460*/  UIADD3 UR5, UR5, 0x180, URZ ;  /* 0x0000018005057890 */ /* 0x000fc8000fffe03f */
[----:B------:R-:W-:-:S04]  /*1470*/  USHF.R.U32.HI UR5, URZ, 0x4, UR5 ;  /* 0x000000043f057899 */ /* 0x000fc80008011605 */
[----:B------:R-:W-:Y:S02]  /*1480*/  ULOP3.LUT UR42, UR5, 0x3fff, URZ, 0xc0, !UPT ;  /* 0x00003fff052a7892 */ /* 0x000fe4000f8ec03f */
[----:B----45:R-:W-:Y:S10]  /*1490*/  @P0 BRA `(.L_x_18) ;  /* 0x0000000000400947 */ /* 0x030ff40003800000 */
[----:B------:R-:W-:Y:S01]  /*14a0*/  MOV R0, 0x0 ;  /* 0x0000000000007802 */ /* 0x000fe20000000f00 */
[----:B------:R-:W-:Y:S01]  /*14b0*/  ULDC.64 UR4, c[0x4][0x68] ;  /* 0x01001a0000047ab9 */ /* 0x000fe20000000a00 */
[----:B------:R-:W-:Y:S01]  /*14c0*/  ULDC.64 UR6, c[0x4][0x8] ;  /* 0x0100020000067ab9 */ /* 0x000fe20000000a00 */
[----:B01----:R-:W-:Y:S01]  /*14d0*/  IMAD.U32 R4, RZ, RZ, UR4 ;  /* 0x00000004ff047e24 */ /* 0x003fe2000f8e00ff */
[----:B------:R0:W1:Y:S01]  /*14e0*/  LDC.64 R14, c[0x4][R0] ;  /* 0x01000000000e7b82 */ /* 0x0000620000000a00 */
[----:B------:R-:W-:Y:S01]  /*14f0*/  IMAD.U32 R5, RZ, RZ, UR5 ;  /* 0x00000005ff057e24 */ /* 0x000fe2000f8e00ff */
[----:B------:R-:W-:Y:S01]  /*1500*/  ULDC.64 UR4, c[0x4][0x70] ;  /* 0x01001c0000047ab9 */ /* 0x000fe20000000a00 */
[----:B------:R-:W-:Y:S02]  /*1510*/  IMAD.U32 R10, RZ, RZ, UR6 ;  /* 0x00000006ff0a7e24 */ /* 0x000fe4000f8e00ff */
[----:B------:R-:W-:Y:S02]  /*1520*/  IMAD.U32 R6, RZ, RZ, UR4 ;  /* 0x00000004ff067e24 */ /* 0x000fe4000f8e00ff */
[----:B------:R-:W-:-:S02]  /*1530*/  IMAD.U32 R7, RZ, RZ, UR5 ;  /* 0x00000005ff077e24 */ /* 0x000fc4000f8e00ff */
[----:B------:R-:W-:Y:S02]  /*1540*/  IMAD.U32 R11, RZ, RZ, UR7 ;  /* 0x00000007ff0b7e24 */ /* 0x000fe4000f8e00ff */
[----:B------:R-:W-:Y:S02]  /*1550*/  IMAD.MOV.U32 R8, RZ, RZ, 0x1e1 ;  /* 0x000001e1ff087424 */ /* 0x000fe400078e00ff */
[----:B------:R-:W-:Y:S02]  /*1560*/  IMAD.MOV.U32 R12, RZ, RZ, 0x1 ;  /* 0x00000001ff0c7424 */ /* 0x000fe400078e00ff */
[----:B0-----:R-:W-:-:S07]  /*1570*/  IMAD.MOV.U32 R13, RZ, RZ, RZ ;  /* 0x000000ffff0d7224 */ /* 0x001fce00078e00ff */
[----:B------:R-:W-:-:S07]  /*1580*/  LEPC R20, `(.L_x_18) ;  /* 0x000000001014794e */ /* 0x000fce0000000000 */
[----:B-1---5:R-:W-:Y:S05]  /*1590*/  CALL.ABS.NOINC R14 ;  /* 0x000000000e007343 */ /* 0x022fea0003c00000 */
.L_x_18:
[----:B------:R-:W-:-:S13]  /*15a0*/  ISETP.NE.AND P0, PT, R200, 0x3, PT ;  /* 0x00000003c800780c */ /* 0x000fda0003f05270 */
[----:B------:R-:W-:Y:S05]  /*15b0*/  @!P0 BRA `(.L_x_19) ;  /* 0x0000000000048947 */ /* 0x000fea0003800000 */
[----:B------:R-:W-:Y:S01]  /*15c0*/  BPT.TRAP 0x1 ;  /* 0x000000040000795c */ /* 0x000fe20000300000 */
.L_x_19:
[----:B0-----:R-:W-:Y:S02]  /*15d0*/  IMAD.U32 R3, RZ, RZ, UR39 ;  /* 0x00000027ff037e24 */ /* 0x001fe4000f8e00ff */
[----:B------:R-:W-:-:S03]  /*15e0*/  IMAD.U32 R0, RZ, RZ, UR38 ;  /* 0x00000026ff007e24 */ /* 0x000fc6000f8e00ff */
[----:B------:R-:W-:Y:S02]  /*15f0*/  LEA R3, R3, UR41, 0x3 ;  /* 0x0000002903037c11 */ /* 0x000fe4000f8e18ff */
[----:B------:R-:W-:-:S04]  /*1600*/  SHF.L.U32 R0, R0, 0x1f, RZ ;  /* 0x0000001f00007819 */ /* 0x000fc800000006ff */
[----:B------:R0:W2:Y:S01]  /*1610*/  SYNCS.PHASECHK.TRANS64.TRYWAIT P1, [R3+URZ], R0 ;  /* 0x00000000030075a7 */ /* 0x0000a2000802017f */
[----:B------:R-:W-:Y:S05]  /*1620*/  @!P0 BRA `(.L_x_20) ;  /* 0x0000000000048947 */ /* 0x000fea0003800000 */
[----:B------:R-:W-:Y:S01]  /*1630*/  BPT.TRAP 0x1 ;  /* 0x000000040000795c */ /* 0x000fe20000300000 */
.L_x_20:
[----:B--2---:R-:W-:Y:S05]  /*1640*/  @P1 BRA `(.L_x_21) ;  /* 0x0000000000081947 */ /* 0x004fea0003800000 */
[----:B------:R-:W2:Y:S02]  /*1650*/  SYNCS.PHASECHK.TRANS64.TRYWAIT P1, [R3+URZ], R0 ;  /* 0x00000000030075a7 */ /* 0x000ea4000802017f */
[----:B--2---:R-:W-:Y:S05]  /*1660*/  @!P1 BRA `(.L_x_22) ;  /* 0x000000d000d49947 */ /* 0x004fea0003800000 */
.L_x_21:
[----:B------:R-:W-:-:S04]  /*1670*/  UISETP.LT.AND UP0, UPT, UR40, 0x1, UPT ;  /* 0x000000012800788c */ /* 0x000fc8000bf01270 */
[----:B------:R-:W-:-:S06]  /*1680*/  USEL UR4, UR40, 0x1, UP0 ;  /* 0x0000000128047887 */ /* 0x000fcc0008000000 */
[----:B0-2---:R-:W-:Y:S01]  /*1690*/  IMAD.U32 R0, RZ, RZ, UR4 ;  /* 0x00000004ff007e24 */ /* 0x005fe2000f8e00ff */
[----:B------:R-:W-:Y:S05]  /*16a0*/  WARPSYNC.ALL ;  /* 0x0000000000007948 */ /* 0x000fea0003800000 */
[----:B------:R-:W-:-:S04]  /*16b0*/  IADD3 R0, -R0, UR40, RZ ;  /* 0x0000002800007c10 */ /* 0x000fc8000fffe1ff */
[----:B------:R-:W-:Y:S01]  /*16c0*/  ISETP.GE.AND P1, PT, R0, 0x1, PT ;  /* 0x000000010000780c */ /* 0x000fe20003f26270 */
[----:B------:R-:W-:Y:S01]  /*16d0*/  UIADD3 UR4, UR41, 0x1e180, URZ ;  /* 0x0001e18029047890 */ /* 0x000fe2000fffe03f */
[----:B------:R-:W-:Y:S01]  /*16e0*/  WARPGROUP.ARRIVE ;  /* 0x00000000000079c5 */ /* 0x000fe20000000000 */
[----:B------:R-:W-:Y:S01]  /*16f0*/  UMOV UR9, 0x80000020 ;  /* 0x8000002000097882 */ /* 0x000fe20000000000 */
[----:B------:R-:W-:Y:S01]  /*1700*/  UMOV UR11, 0x80000020 ;  /* 0x80000020000b7882 */ /* 0x000fe20000000000 */
[----:B------:R-:W-:Y:S02]  /*1710*/  USHF.R.U32.HI UR5, URZ, 0x4, UR4 ;  /* 0x000000043f057899 */ /* 0x000fe40008011604 */
[----:B------:R-:W-:Y:S02]  /*1720*/  ULOP3.LUT UR4, UR42, 0x10000, URZ, 0xfc, !UPT ;  /* 0x000100002a047892 */ /* 0x000fe4000f8efc3f */
[----:B------:R-:W-:Y:S02]  /*1730*/  ULOP3.LUT UR5, UR5, 0x3fff, URZ, 0xc0, !UPT ;  /* 0x00003fff05057892 */ /* 0x000fe4000f8ec03f */
[----:B------:R-:W-:-:S02]  /*1740*/  UIMAD UR8, UR39, 0x300, UR4 ;  /* 0x00000300270878a4 */ /* 0x000fc4000f8e0204 */
[----:B------:R-:W-:Y:S01]  /*1750*/  ULOP3.LUT UR5, UR5, 0x10000, URZ, 0xfc, !UPT ;  /* 0x0001000005057892 */ /* 0x000fe2000f8efc3f */
[----:B------:R-:W-:Y:S01]  /*1760*/  UMOV UR13, UR9 ;  /* 0x00000009000d7c82 */ /* 0x000fe20008000000 */
[----:B------:R-:W-:Y:S02]  /*1770*/  UMOV UR15, 0x80000020 ;  /* 0x80000020000f7882 */ /* 0x000fe40000000000 */
[----:B------:R-:W-:Y:S01]  /*1780*/  UIMAD UR10, UR39, 0x280, UR5 ;  /* 0x00000280270a78a4 */ /* 0x000fe2000f8e0205 */
[----:B------:R-:W-:Y:S01]  /*1790*/  UMOV UR12, UR8 ;  /* 0x00000008000c7c82 */ /* 0x000fe20008000000 */
[----:B------:R-:W-:Y:S02]  /*17a0*/  UMOV UR16, UR8 ;  /* 0x0000000800107c82 */ /* 0x000fe40008000000 */
[----:B------:R-:W-:Y:S02]  /*17b0*/  UIADD3 UR14, UR10, 0x80, URZ ;  /* 0x000000800a0e7890 */ /* 0x000fe4000fffe03f */
[----:B------:R-:W-:Y:S01]  /*17c0*/  UIADD3 UR18, UR10, 0x100, URZ ;  /* 0x000001000a127890 */ /* 0x000fe2000fffe03f */
[----:B------:R-:W-:-:S02]  /*17d0*/  UMOV UR17, UR9 ;  /* 0x0000000900117c82 */ /* 0x000fc40008000000 */
[----:B------:R-:W-:Y:S01]  /*17e0*/  HGMMA.64x32x16.F32.BF16 R168, gdesc[UR8], RZ, !UPT, gsb0 ;  /* 0x0060000008a879f0 */ /* 0x000fe2000c0018ff */
[----:B------:R-:W-:Y:S01]  /*17f0*/  UMOV UR19, 0x80000020 ;  /* 0x8000002000137882 */ /* 0x000fe20000000000 */
[----:B------:R-:W-:Y:S01]  /*1800*/  UIADD3 UR22, UR10, 0x180, URZ ;  /* 0x000001800a167890 */ /* 0x000fe2000fffe03f */
[----:B------:R-:W-:Y:S01]  /*1810*/  UMOV UR20, UR8 ;  /* 0x0000000800147c82 */ /* 0x000fe20008000000 */
[----:B------:R-:W-:Y:S01]  /*1820*/  UMOV UR21, UR9 ;  /* 0x0000000900157c82 */ /* 0x000fe20008000000 */
[----:B------:R-:W-:Y:S01]  /*1830*/  UMOV UR23, 0x80000020 ;  /* 0x8000002000177882 */ /* 0x000fe20000000000 */
[----:B------:R-:W-:Y:S01]  /*1840*/  UIADD3 UR26, UR10, 0x200, URZ ;  /* 0x000002000a1a7890 */ /* 0x000fe2000fffe03f */
[----:B------:R-:W-:Y:S01]  /*1850*/  UMOV UR24, UR8 ;  /* 0x0000000800187c82 */ /* 0x000fe20008000000 */
[----:B------:R-:W-:Y:S01]  /*1860*/  UMOV UR25, UR9 ;  /* 0x0000000900197c82 */ /* 0x000fe20008000000 */
[----:B------:R-:W-:Y:S01]  /*1870*/  UMOV UR27, 0x80000020 ;  /* 0x80000020001b7882 */ /* 0x000fe20000000000 */
[----:B------:R-:W-:-:S02]  /*1880*/  UIADD3 UR6, UR8, 0x200, URZ ;  /* 0x0000020008067890 */ /* 0x000fc4000fffe03f */
[----:B------:R-:W-:Y:S01]  /*1890*/  UIADD3 UR7, UR8, 0x202, URZ ;  /* 0x0000020208077890 */ /* 0x000fe2000fffe03f */
[----:B------:R-:W-:Y:S02]  /*18a0*/  WARPGROUP.DEPBAR.LE gsb0, 0x0 ;  /* 0x00008000000079c5 */ /* 0x000fe40000010000 */
[----:B------:R-:W-:-:S06]  /*18b0*/  WARPGROUP.ARRIVE ;  /* 0x00000000000079c5 */ /* 0x000fcc0000000000 */
[----:B------:R-:W-:Y:S03]  /*18c0*/  HGMMA.64x32x16.F32.BF16 R136, gdesc[UR12], RZ, !UPT, gsb0 ;  /* 0x006000000c8879f0 */ /* 0x000fe6000c0018ff */
        /* <DEDUP_REMOVED lines=8> */
[----:B------:R-:W-:Y:S01]  /*1950*/  HGMMA.64x32x16.F32.BF16 R40, gdesc[UR24], RZ, !UPT, gsb0 ;  /* 0x00600000182879f0 */ /* 0x000fe2000c0018ff */
[----:B------:R-:W-:Y:S01]  /*1960*/  UMOV UR24, UR6 ;  /* 0x0000000600187c82 */ /* 0x000fe20008000000 */
[----:B------:R-:W-:Y:S01]  /*1970*/  UMOV UR25, 0x80000020 ;  /* 0x8000002000197882 */ /* 0x000fe20000000000 */
[----:B------:R-:W-:Y:S01]  /*1980*/  UMOV UR20, UR24 ;  /* 0x0000001800147c82 */ /* 0x000fe20008000000 */
[----:B------:R-:W-:Y:S01]  /*1990*/  UMOV UR21, UR25 ;  /* 0x0000001900157c82 */ /* 0x000fe20008000000 */
[----:B------:R-:W-:Y:S01]  /*19a0*/  UMOV UR16, UR24 ;  /* 0x0000001800107c82 */ /* 0x000fe20008000000 */
[----:B------:R-:W-:Y:S01]  /*19b0*/  UMOV UR17, UR25 ;  /* 0x0000001900117c82 */ /* 0x000fe20008000000 */
[----:B------:R-:W-:Y:S01]  /*19c0*/  UMOV UR12, UR24 ;  /* 0x00000018000c7c82 */ /* 0x000fe20008000000 */
[----:B------:R-:W-:Y:S01]  /*19d0*/  UMOV UR13, UR25 ;  /* 0x00000019000d7c82 */ /* 0x000fe20008000000 */
[----:B------:R-:W-:Y:S01]  /*19e0*/  UIADD3 UR6, UR10, 0x182, URZ ;  /* 0x000001820a067890 */ /* 0x000fe2000fffe03f */
[----:B------:R-:W-:-:S02]  /*19f0*/  WARPGROUP.DEPBAR.LE gsb0, 0x0 ;  /* 0x00008000000079c5 */ /* 0x000fc40000010000 */
[----:B------:R-:W-:-:S06]  /*1a00*/  WARPGROUP.ARRIVE ;  /* 0x00000000000079c5 */ /* 0x000fcc0000000000 */
[----:B------:R-:W-:Y:S01]  /*1a10*/  HGMMA.64x32x16.F32.BF16 R24, gdesc[UR24], RZ, !UPT, gsb0 ;  /* 0x00600000181879f0 */ /* 0x000fe2000c0018ff */
[----:B------:R-:W-:Y:S01]  /*1a20*/  UMOV UR26, UR10 ;  /* 0x0000000a001a7c82 */ /* 0x000fe20008000000 */
[----:B------:R-:W-:Y:S01]  /*1a30*/  UMOV UR27, UR11 ;  /* 0x0000000b001b7c82 */ /* 0x000fe20008000000 */
[----:B------:R-:W-:Y:S01]  /*1a40*/  UMOV UR11, 0x80000020 ;  /* 0x80000020000b7882 */ /* 0x000fe20000000000 */
[----:B------:R-:W-:Y:S02]  /*1a50*/  WARPGROUP.DEPBAR.LE gsb0, 0x0 ;  /* 0x00008000000079c5 */ /* 0x000fe40000010000 */
[----:B------:R-:W-:-:S06]  /*1a60*/  WARPGROUP.ARRIVE ;  /* 0x00000000000079c5 */ /* 0x000fcc0000000000 */
[----:B------:R-:W-:Y:S01]  /*1a70*/  HGMMA.64x32x16.F32.BF16 R56, gdesc[UR20], RZ, !UPT, gsb0 ;  /* 0x00600000143879f0 */ /* 0x000fe2000c0018ff */
[----:B------:R-:W-:Y:S01]  /*1a80*/  UIADD3 UR22, UR10, 0x102, URZ ;  /* 0x000001020a167890 */ /* 0x000fe2000fffe03f */
        /* <DEDUP_REMOVED lines=9> */
[----:B------:R-:W-:Y:S02]  /*1b20*/  UIADD3 UR12, UR8, 0x2, URZ ;  /* 0x00000002080c7890 */ /* 0x000fe4000fffe03f */
[----:B------:R-:W-:Y:S01]  /*1b30*/  UIADD3 UR14, UR10, 0x2, URZ ;  /* 0x000000020a0e7890 */ /* 0x000fe2000fffe03f */
[----:B------:R-:W-:Y:S01]  /*1b40*/  UMOV UR13, 0x80000020 ;  /* 0x80000020000d7882 */ /* 0x000fe20000000000 */
[----:B------:R-:W-:Y:S01]  /*1b50*/  UMOV UR15, 0x80000020 ;  /* 0x80000020000f7882 */ /* 0x000fe20000000000 */
[----:B------:R-:W-:Y:S02]  /*1b60*/  UMOV UR17, UR13 ;  /* 0x0000000d00117c82 */ /* 0x000fe40008000000 */
[----:B------:R-:W-:Y:S01]  /*1b70*/  UMOV UR16, UR12 ;  /* 0x0000000c00107c82 */ /* 0x000fe20008000000 */
[----:B------:R-:W-:Y:S01]  /*1b80*/  UMOV UR20, UR12 ;  /* 0x0000000c00147c82 */ /* 0x000fe20008000000 */
[----:B------:R-:W-:Y:S01]  /*1b90*/  UMOV UR21, UR13 ;  /* 0x0000000d00157c82 */ /* 0x000fe20008000000 */
[----:B------:R-:W-:Y:S01]  /*1ba0*/  UMOV UR8, UR12 ;  /* 0x0000000c00087c82 */ /* 0x000fe20008000000 */
[----:B------:R-:W-:Y:S01]  /*1bb0*/  UMOV UR9, UR13 ;  /* 0x0000000d00097c82 */ /* 0x000fe20008000000 */
[----:B------:R-:W-:-:S02]  /*1bc0*/  WARPGROUP.DEPBAR.LE gsb0, 0x0 ;  /* 0x00008000000079c5 */ /* 0x000fc40000010000 */
[----:B------:R-:W-:-:S06]  /*1bd0*/  WARPGROUP.ARRIVE ;  /* 0x00000000000079c5 */ /* 0x000fcc0000000000 */
[----:B------:R-:W-:Y:S01]  /*1be0*/  HGMMA.64x32x16.F32.BF16 R152, gdesc[UR24], RZ, !UPT, gsb0 ;  /* 0x00600000189879f0 */ /* 0x000fe2000c0018ff */
[----:B------:R-:W-:Y:S01]  /*1bf0*/  UIADD3 UR26, UR10, 0x202, URZ ;  /* 0x000002020a1a7890 */ /* 0x000fe2000fffe03f */
[----:B------:R-:W-:Y:S02]  /*1c00*/  UMOV UR24, UR12 ;  /* 0x0000000c00187c82 */ /* 0x000fe40008000000 */
[----:B------:R-:W-:Y:S01]  /*1c10*/  UMOV UR10, UR6 ;  /* 0x00000006000a7c82 */ /* 0x000fe20008000000 */
[----:B------:R-:W-:Y:S01]  /*1c20*/  UMOV UR25, UR13 ;  /* 0x0000000d00197c82 */ /* 0x000fe20008000000 */
[----:B------:R-:W-:Y:S01]  /*1c30*/  UMOV UR27, 0x80000020 ;  /* 0x80000020001b7882 */ /* 0x000fe20000000000 */
[----:B------:R-:W-:Y:S02]  /*1c40*/  WARPGROUP.DEPBAR.LE gsb0, 0x0 ;  /* 0x00008000000079c5 */ /* 0x000fe40000010000 */
[----:B------:R-:W-:-:S06]  /*1c50*/  WARPGROUP.ARRIVE ;  /* 0x00000000000079c5 */ /* 0x000fcc0000000000 */
[----:B------:R-:W-:Y:S03]  /*1c60*/  HGMMA.64x32x16.F32.BF16 R168, gdesc[UR12], R168, gsb0 ;  /* 0x006000000ca879f0 */ /* 0x000fe600080018a8 */
        /* <DEDUP_REMOVED lines=11> */
[----:B------:R-:W-:Y:S01]  /*1d20*/  HGMMA.64x32x16.F32.BF16 R40, gdesc[UR24], R40, gsb0 ;  /* 0x00600000182879f0 */ /* 0x000fe20008001828 */
        /* <DEDUP_REMOVED lines=8> */
[----:B------:R-:W-:Y:S01]  /*1db0*/  UMOV UR12, UR24 ;  /* 0x00000018000c7c82 */ /* 0x000fe20008000000 */
[----:B------:R-:W-:Y:S01]  /*1dc0*/  UMOV UR13, UR25 ;  /* 0x00000019000d7c82 */ /* 0x000fe20008000000 */
[----:B------:R-:W-:-:S02]  /*1dd0*/  WARPGROUP.DEPBAR.LE gsb0, 0x0 ;  /* 0x00008000000079c5 */ /* 0x000fc40000010000 */
        /* <DEDUP_REMOVED lines=15> */
[----:B------:R-:W-:Y:S05]  /*1ed0*/  @!P1 BRA `(.L_x_23) ;  /* 0x00000008008c9947 */ /* 0x000fea0003800000 */
[----:B------:R-:W-:Y:S01]  /*1ee0*/  UIADD3 UR6, UR39, 0x1, URZ ;  /* 0x0000000127067890 */ /* 0x000fe2000fffe03f */
[----:B------:R-:W-:Y:S02]  /*1ef0*/  IMAD.MOV.U32 R3, RZ, RZ, R0 ;  /* 0x000000ffff037224 */ /* 0x000fe400078e0000 */
[----:B-1----:R-:W-:Y:S01]  /*1f00*/  IMAD.U32 R4, RZ, RZ, UR39 ;  /* 0x00000027ff047e24 */ /* 0x002fe2000f8e00ff */
[----:B------:R-:W-:-:S04]  /*1f10*/  UISETP.NE.AND UP0, UPT, UR6, 0xa, UPT ;  /* 0x0000000a0600788c */ /* 0x000fc8000bf05270 */
[----:B------:R-:W-:Y:S02]  /*1f20*/  USEL UR7, URZ, 0x1, UP0 ;  /* 0x000000013f077887 */ /* 0x000fe40008000000 */
[----:B------:R-:W-:Y:S02]  /*1f30*/  USEL UR6, UR6, URZ, UP0 ;  /* 0x0000003f06067287 */ /* 0x000fe40008000000 */
[----:B------:R-:W-:-:S06]  /*1f40*/  ULOP3.LUT UR7, UR38, UR7, URZ, 0x3c, !UPT ;  /* 0x0000000726077292 */ /* 0x000fcc000f8e3c3f */
[----:B------:R-:W-:-:S07]  /*1f50*/  IMAD.U32 R7, RZ, RZ, UR7 ;  /* 0x00000007ff077e24 */ /* 0x000fce000f8e00ff */
.L_x_30:
[----:B------:R-:W-:Y:S05]  /*1f60*/  @!P0 BRA `(.L_x_24) ;  /* 0x0000000000048947 */ /* 0x000fea0003800000 */
[----:B------:R-:W-:Y:S01]  /*1f70*/  BPT.TRAP 0x1 ;  /* 0x000000040000795c */ /* 0x000fe20000300000 */
.L_x_24:
[----:B------:R-:W-:Y:S01]  /*1f80*/  ULEA UR7, UR6, UR41, 0x3 ;  /* 0x0000002906077291 */ /* 0x000fe2000f8e183f */
[----:B------:R-:W-:-:S08]  /*1f90*/  SHF.L.U32 R5, R7, 0x1f, RZ ;  /* 0x0000001f07057819 */ /* 0x000fd000000006ff */
[----:B------:R0:W1:Y:S01]  /*1fa0*/  SYNCS.PHASECHK.TRANS64.TRYWAIT P1, [UR7], R5 ;  /* 0x00000005ff0075a7 */ /* 0x0000620008020147 */
[----:B------:R-:W-:Y:S05]  /*1fb0*/  @!P0 BRA `(.L_x_25) ;  /* 0x0000000000048947 */ /* 0x000fea0003800000 */
[----:B------:R-:W-:Y:S01]  /*1fc0*/  BPT.TRAP 0x1 ;  /* 0x000000040000795c */ /* 0x000fe20000300000 */
.L_x_25:
[----:B-1----:R-:W-:Y:S05]  /*1fd0*/  @P1 BRA `(.L_x_26) ;  /* 0x0000000000081947 */ /* 0x002fea0003800000 */
[----:B------:R-:W1:Y:S02]  /*1fe0*/  SYNCS.PHASECHK.TRANS64.TRYWAIT P1, [UR7], R5 ;  /* 0x00000005ff0075a7 */ /* 0x000e640008020147 */
[----:B-1----:R-:W-:Y:S05]  /*1ff0*/  @!P1 BRA `(.L_x_27) ;  /* 0x000000c800849947 */ /* 0x002fea0003800000 */
.L_x_26:
[----:B------:R-:W-:Y:S01]  /*2000*/  UIMAD UR7, UR6, 0x300, UR4 ;  /* 0x00000300060778a4 */ /* 0x000fe2000f8e0204 */
[----:B------:R-:W-:Y:S01]  /*2010*/  WARPGROUP.ARRIVE ;  /* 0x00000000000079c5 */ /* 0x000fe20000000000 */
[----:B------:R-:W-:Y:S01]  /*2020*/  UIMAD UR28, UR6, 0x280, UR5 ;  /* 0x00000280061c78a4 */ /* 0x000fe2000f8e0205 */
[----:B------:R-:W-:Y:S01]  /*2030*/  UMOV UR9, 0x80000020 ;  /* 0x8000002000097882 */ /* 0x000fe20000000000 */
[----:B------:R-:W-:Y:S02]  /*2040*/  UMOV UR11, 0x80000020 ;  /* 0x80000020000b7882 */ /* 0x000fe40000000000 */
[----:B------:R-:W-:Y:S01]  /*2050*/  UIADD3 UR14, UR28, 0x80, URZ ;  /* 0x000000801c0e7890 */ /* 0x000fe2000fffe03f */
[----:B------:R-:W-:Y:S02]  /*2060*/  UMOV UR8, UR7 ;  /* 0x0000000700087c82 */ /* 0x000fe40008000000 */
[----:B------:R-:W-:Y:S01]  /*2070*/  UMOV UR10, UR28 ;  /* 0x0000001c000a7c82 */ /* 0x000fe20008000000 */
[----:B------:R-:W-:Y:S01]  /*2080*/  UMOV UR12, UR8 ;  /* 0x00000008000c7c82 */ /* 0x000fe20008000000 */
[----:B------:R-:W-:Y:S01]  /*2090*/  HGMMA.64x32x16.F32.BF16 R168, gdesc[UR8], R168, gsb0 ;  /* 0x0060000008a879f0 */ /* 0x000fe200080018a8 */
[----:B------:R-:W-:Y:S01]  /*20a0*/  UMOV UR13, UR9 ;  /* 0x00000009000d7c82 */ /* 0x000fe20008000000 */
        /* <DEDUP_REMOVED lines=14> */
[----:B------:R-:W-:Y:S01]  /*2190*/  UMOV UR9, 0x80000020 ;  /* 0x8000002000097882 */ /* 0x000fe20000000000 */
[----:B------:R-:W-:-:S02]  /*21a0*/  WARPGROUP.DEPBAR.LE gsb0, 0x0 ;  /* 0x00008000000079c5 */ /* 0x000fc40000010000 */
[----:B------:R-:W-:-:S06]  /*21b0*/  WARPGROUP.ARRIVE ;  /* 0x00000000000079c5 */ /* 0x000fcc0000000000 */
[----:B------:R-:W-:Y:S01]  /*21c0*/  HGMMA.64x32x16.F32.BF16 R136, gdesc[UR12], R136, gsb0 ;  /* 0x006000000c8879f0 */ /* 0x000fe20008001888 */
[----:B------:R-:W-:Y:S02]  /*21d0*/  UIADD3 UR12, UR7, 0x200, URZ ;  /* 0x00000200070c7890 */ /* 0x000fe4000fffe03f */
[----:B------:R-:W-:Y:S01]  /*21e0*/  UIADD3 UR7, UR7, 0x202, URZ ;  /* 0x0000020207077890 */ /* 0x000fe2000fffe03f */
        /* <DEDUP_REMOVED lines=17> */
[----:B------:R-:W-:Y:S02]  /*2300*/  WARPGROUP.DEPBAR.LE gsb0, 0x0 ;  /* 0x00008000000079c5 */ /* 0x000fe40000010000 */
[----:B------:R-:W-:-:S06]  /*2310*/  WARPGROUP.ARRIVE ;  /* 0x00000000000079c5 */ /* 0x000fcc0000000000 */
[----:B------:R-:W-:Y:S01]  /*2320*/  HGMMA.64x32x16.F32.BF16 R24, gdesc[UR24], R24, gsb0 ;  /* 0x00600000181879f0 */ /* 0x000fe20008001818 */
[----:B------:R-:W-:Y:S01]  /*2330*/  UMOV UR26, UR10 ;  /* 0x0000000a001a7c82 */ /* 0x000fe20008000000 */
[----:B------:R-:W-:Y:S01]  /*2340*/  UMOV UR27, UR11 ;  /* 0x0000000b001b7c82 */ /* 0x000fe20008000000 */
[----:B------:R-:W-:Y:S01]  /*2350*/  UIADD3 UR10, UR28, 0x2, URZ ;  /* 0x000000021c0a7890 */ /* 0x000fe2000fffe03f */
[----:B------:R-:W-:Y:S01]  /*2360*/  UMOV UR11, 0x80000020 ;  /* 0x80000020000b7882 */ /* 0x000fe20000000000 */
[----:B------:R-:W-:Y:S02]  /*2370*/  WARPGROUP.DEPBAR.LE gsb0, 0x0 ;  /* 0x00008000000079c5 */ /* 0x000fe40000010000 */
[----:B------:R-:W-:-:S06]  /*2380*/  WARPGROUP.ARRIVE ;  /* 0x00000000000079c5 */ /* 0x000fcc0000000000 */
[----:B------:R-:W-:Y:S01]  /*2390*/  HGMMA.64x32x16.F32.BF16 R56, gdesc[UR20], R56, gsb0 ;  /* 0x00600000143879f0 */ /* 0x000fe20008001838 */
[----:B------:R-:W-:Y:S01]  /*23a0*/  UIADD3 UR22, UR28, 0x182, URZ ;  /* 0x000001821c167890 */ /* 0x000fe2000fffe03f */
[----:B------:R-:W-:Y:S01]  /*23b0*/  UMOV UR20, UR8 ;  /* 0x0000000800147c82 */ /* 0x000fe20008000000 */
[----:B------:R-:W-:Y:S01]  /*23c0*/  UMOV UR21, UR9 ;  /* 0x0000000900157c82 */ /* 0x000fe20008000000 */
        /* <DEDUP_REMOVED lines=64> */
[----:B------:R-:W-:Y:S01]  /*27d0*/  BPT.TRAP 0x1 ;  /* 0x000000040000795c */ /* 0x000fe20000300000 */
.L_x_28:
[----:B------:R-:W-:-:S13]  /*27e0*/  ISETP.NE.AND P1, PT, R16, RZ, PT ;  /* 0x000000ff1000720c */ /* 0x000fda0003f25270 */
[----:B01----:R-:W-:-:S05]  /*27f0*/  @P1 LEA R5, R4, UR41, 0x3 ;  /* 0x0000002904051c11 */ /* 0x003fca000f8e18ff */
[----:B------:R-:W-:-:S05]  /*2800*/  @P1 VIADD R6, R5, 0x50 ;  /* 0x0000005005061836 */ /* 0x000fca0000000000 */
[----:B------:R-:W-:-:S04]  /*2810*/  @P1 PRMT R6, R17, 0x654, R6 ;  /* 0x0000065411061816 */ /* 0x000fc80000000006 */
[----:B------:R0:W-:Y:S01]  /*2820*/  @P1 SYNCS.ARRIVE.TRANS64.RED.A1T0 RZ, [R6+URZ], RZ ;  /* 0x000000ff06ff19a7 */ /* 0x0001e2000810043f */
[----:B------:R-:W-:-:S13]  /*2830*/  ISETP.GT.U32.AND P1, PT, R18, 0x1, PT ;  /* 0x000000011200780c */ /* 0x000fda0003f24070 */
[----:B0-----:R-:W-:Y:S05]  /*2840*/  @P1 BRA `(.L_x_29) ;  /* 0x0000000000041947 */ /* 0x001fea0003800000 */
[----:B------:R-:W-:Y:S01]  /*2850*/  BPT.TRAP 0x1 ;  /* 0x000000040000795c */ /* 0x000fe20000300000 */
.L_x_29:
[----:B------:R-:W-:Y:S01]  /*2860*/  UIADD3 UR6, UR6, 0x1, URZ ;  /* 0x0000000106067890 */ /* 0x000fe2000fffe03f */
[C---:B------:R-:W-:Y:S01]  /*2870*/  ISETP.GT.AND P2, PT, R3.reuse, 0x1, PT ;  /* 0x000000010300780c */ /* 0x040fe20003f44270 */
[----:B------:R-:W-:Y:S02]  /*2880*/  VIADD R4, R4, 0x1 ;  /* 0x0000000104047836 */ /* 0x000fe40000000000 */
[----:B------:R-:W-:Y:S01]  /*2890*/  UISETP.NE.AND UP0, UPT, UR6, 0xa, UPT ;  /* 0x0000000a0600788c */ /* 0x000fe2000bf05270 */
[----:B------:R-:W-:Y:S02]  /*28a0*/  VIADD R3, R3, 0xffffffff ;  /* 0xffffffff03037836 */ /* 0x000fe40000000000 */
[C---:B------:R-:W-:Y:S01]  /*28b0*/  ISETP.NE.AND P1, PT, R4.reuse, 0xa, PT ;  /* 0x0000000a0400780c */ /* 0x040fe20003f25270 */
[----:B------:R-:W-:Y:S02]  /*28c0*/  USEL UR7, URZ, 0x1, UP0 ;  /* 0x000000013f077887 */ /* 0x000fe40008000000 */
[----:B------:R-:W-:Y:S01]  /*28d0*/  USEL UR6, UR6, URZ, UP0 ;  /* 0x0000003f06067287 */ /* 0x000fe20008000000 */
[----:B------:R-:W-:-:S03]  /*28e0*/  SEL R4, R4, RZ, P1 ;  /* 0x000000ff04047207 */ /* 0x000fc60000800000 */
[----:B------:R-:W-:Y:S01]  /*28f0*/  LOP3.LUT R7, R7, UR7, RZ, 0x3c, !PT ;  /* 0x0000000707077c12 */ /* 0x000fe2000f8e3cff */
[----:B------:R-:W-:Y:S07]  /*2900*/  @P2 BRA `(.L_x_30) ;  /* 0xfffffff400942947 */ /* 0x000fee000383ffff */
.L_x_23:
[----:B------:R-:W0:Y:S02]  /*2910*/  LDC R3, c[0x0][0x28c] ;  /* 0x0000a300ff037b82 */ /* 0x000e240000000800 */
[----:B0-----:R-:W-:-:S13]  /*2920*/  ISETP.GE.AND P1, PT, R3, 0x1, PT ;  /* 0x000000010300780c */ /* 0x001fda0003f26270 */
[----:B------:R-:W-:Y:S05]  /*2930*/  @!P1 BRA `(.L_x_31) ;  /* 0x0000000000389947 */ /* 0x000fea0003800000 */
[----:B------:R-:W-:Y:S05]  /*2940*/  @!P0 BRA `(.L_x_32) ;  /* 0x0000000000048947 */ /* 0x000fea0003800000 */
[----:B------:R-:W-:Y:S01]  /*2950*/  BPT.TRAP 0x1 ;  /* 0x000000040000795c */ /* 0x000fe20000300000 */
.L_x_32:
[----:B------:R-:W-:-:S13]  /*2960*/  ISETP.NE.AND P0, PT, R16, RZ, PT ;  /* 0x000000ff1000720c */ /* 0x000fda0003f05270 */
[----:B------:R-:W-:-:S04]  /*2970*/  @P0 VIADD R0, R0, UR39 ;  /* 0x0000002700000c36 */ /* 0x000fc80008000000 */
[----:B-1----:R-:W-:-:S05]  /*2980*/  @P0 IMAD.WIDE.U32 R4, R0, -0x33333333, RZ ;  /* 0xcccccccd00040825 */ /* 0x002fca00078e00ff */
[----:B------:R-:W-:-:S05]  /*2990*/  @P0 SHF.R.U32.HI R5, RZ, 0x3, R5 ;  /* 0x00000003ff050819 */ /* 0x000fca0000011605 */
[----:B------:R-:W-:-:S05]  /*29a0*/  @P0 IMAD R0, R5, -0xa, R0 ;  /* 0xfffffff605000824 */ /* 0x000fca00078e0200 */
[----:B------:R-:W-:-:S05]  /*29b0*/  @P0 LEA R0, R0, UR41, 0x3 ;  /* 0x0000002900000c11 */ /* 0x000fca000f8e18ff */
[----:B------:R-:W-:-:S05]  /*29c0*/  @P0 VIADD R0, R0, 0x50 ;  /* 0x0000005000000836 */ /* 0x000fca0000000000 */
[----:B------:R-:W-:-:S04]  /*29d0*/  @P0 PRMT R0, R17, 0x654, R0 ;  /* 0x0000065411000816 */ /* 0x000fc80000000000 */
[----:B------:R0:W-:Y:S01]  /*29e0*/  @P0 SYNCS.ARRIVE.TRANS64.RED.A1T0 RZ, [R0+URZ], RZ ;  /* 0x000000ff00ff09a7 */ /* 0x0001e2000810043f */
[----:B------:R-:W-:-:S13]  /*29f0*/  ISETP.GT.U32.AND P0, PT, R18, 0x1, PT ;  /* 0x000000011200780c */ /* 0x000fda0003f04070 */
[----:B0-----:R-:W-:Y:S05]  /*2a00*/  @P0 BRA `(.L_x_31) ;  /* 0x0000000000040947 */ /* 0x001fea0003800000 */
[----:B------:R-:W-:Y:S01]  /*2a10*/  BPT.TRAP 0x1 ;  /* 0x000000040000795c */ /* 0x000fe20000300000 */
.L_x_31:
[----:B------:R-:W2:Y:S01]  /*2a20*/  LDL.LU R7, [R1+0x4] ;  /* 0x0000040001077983 */ /* 0x000ea20000300800 */
[----:B------:R-:W0:Y:S01]  /*2a30*/  LDC R8, c[0x0][0x288] ;  /* 0x0000a200ff087b82 */ /* 0x000e220000000800 */
[----:B------:R-:W3:Y:S01]  /*2a40*/  S2R R9, SR_TID.X ;  /* 0x0000000000097919 */ /* 0x000ee20000002100 */
[----:B------:R-:W-:Y:S01]  /*2a50*/  UIADD3 UR39, UR40, UR39, URZ ;  /* 0x0000002728277290 */ /* 0x000fe2000fffe03f */
[----:B------:R-:W-:Y:S01]  /*2a60*/  ULDC UR7, c[0x0][0x284] ;  /* 0x0000a10000077ab9 */ /* 0x000fe20000000800 */
[----:B------:R-:W4:Y:S02]  /*2a70*/  LDL.LU R10, [R1] ;  /* 0x00000000010a7983 */ /* 0x000f240000300800 */
[----:B------:R-:W-:Y:S01]  /*2a80*/  UISETP.GT.U32.AND UP0, UPT, UR39, 0x9, UPT ;  /* 0x000000092700788c */ /* 0x000fe2000bf04070 */
[----:B------:R-:W-:Y:S01]  /*2a90*/  SHF.R.S32.HI R13, RZ, 0x1f, R19 ;  /* 0x0000001fff0d7819 */ /* 0x000fe20000011413 */
[----:B------:R-:W-:Y:S01]  /*2aa0*/  UISETP.GE.U32.AND UP1, UPT, UR40, 0xa, UPT ;  /* 0x0000000a2800788c */ /* 0x000fe2000bf26070 */
[----:B------:R-:W-:Y:S01]  /*2ab0*/  IMAD.MOV.U32 R199, RZ, RZ, RZ ;  /* 0x000000ffffc77224 */ /* 0x000fe200078e00ff */
[----:B------:R-:W-:Y:S01]  /*2ac0*/  UISETP.LT.U32.AND UP0, UPT, UR40, 0xa, UP0 ;  /* 0x0000000a2800788c */ /* 0x000fe20008701070 */
[----:B------:R-:W-:Y:S01]  /*2ad0*/  ULDC.64 UR8, c[0x0][0x5d0] ;  /* 0x0001740000087ab9 */ /* 0x000fe20000000a00 */
[----:B------:R-:W-:-:S02]  /*2ae0*/  UIMAD.WIDE.U32 UR4, UR39, -0x33333333, URZ ;  /* 0xcccccccd270478a5 */ /* 0x000fc4000f8e003f */
[----:B------:R-:W-:Y:S02]  /*2af0*/  USEL UR6, URZ, 0x1, !UP0 ;  /* 0x000000013f067887 */ /* 0x000fe4000c000000 */
[----:B------:R-:W-:Y:S02]  /*2b00*/  USHF.R.U32.HI UR4, URZ, 0x3, UR5 ;  /* 0x000000033f047899 */ /* 0x000fe40008011605 */
[----:B------:R-:W-:Y:S02]  /*2b10*/  ULOP3.LUT UR38, UR38, UR6, URZ, 0x3c, !UPT ;  /* 0x0000000626267292 */ /* 0x000fe4000f8e3c3f */
[----:B------:R-:W-:Y:S02]  /*2b20*/  UIMAD UR39, UR4, -0xa, UR39 ;  /* 0xfffffff6042778a4 */ /* 0x000fe4000f8e0227 */
[----:B------:R-:W-:Y:S01]  /*2b30*/  @UP1 ULOP3.LUT UR38, UR38, 0x1, UR4, 0x78, !UPT ;  /* 0x0000000126261892 */ /* 0x000fe2000f8e7804 */
[--C-:B---3--:R-:W-:Y:S01]  /*2b40*/  SHF.R.U32.HI R0, RZ, 0x2, R9.reuse ;  /* 0x00000002ff007819 */ /* 0x108fe20000011609 */
[----:B------:R-:W-:Y:S01]  /*2b50*/  IMAD.SHL.U32 R186, R9, 0x2, RZ ;  /* 0x0000000209ba7824 */ /* 0x000fe200078e00ff */
[----:B-1----:R-:W-:-:S02]  /*2b60*/  SHF.R.U32.HI R5, RZ, 0x7, R9 ;  /* 0x00000007ff057819 */ /* 0x002fc40000011609 */
[----:B------:R-:W-:Y:S02]  /*2b70*/  LOP3.LUT R4, R9, 0x60, RZ, 0xc0, !PT ;  /* 0x0000006009047812 */ /* 0x000fe400078ec0ff */
[----:B------:R-:W-:Y:S02]  /*2b80*/  LOP3.LUT R3, R0, 0x7, RZ, 0xc0, !PT ;  /* 0x0000000700037812 */ /* 0x000fe400078ec0ff */
[----:B------:R-:W-:Y:S02]  /*2b90*/  LOP3.LUT R0, R5, 0x1, RZ, 0xc0, !PT ;  /* 0x0000000105007812 */ /* 0x000fe400078ec0ff */
[----:B------:R-:W-:-:S03]  /*2ba0*/  SHF.R.U32.HI R4, RZ, 0x1, R4 ;  /* 0x00000001ff047819 */ /* 0x000fc60000011604 */
[----:B------:R-:W-:Y:S01]  /*2bb0*/  IMAD.SHL.U32 R6, R0, 0x40, RZ ;  /* 0x0000004000067824 */ /* 0x000fe200078e00ff */
[----:B------:R-:W-:-:S04]  /*2bc0*/  IADD3 R5, RZ, -R4, -R3 ;  /* 0x80000004ff057210 */ /* 0x000fc80007ffe803 */
[----:B------:R-:W-:Y:S01]  /*2bd0*/  LOP3.LUT R3, R6, 0x40, R3, 0xe2, !PT ;  /* 0x0000004006037812 */ /* 0x000fe200078ee203 */
[----:B------:R-:W-:Y:S01]  /*2be0*/  IMAD R6, R0, -0x40, R5 ;  /* 0xffffffc000067824 */ /* 0x000fe200078e0205 */
[----:B------:R-:W-:Y:S02]  /*2bf0*/  LOP3.LUT R0, R9, 0x3, RZ, 0xc0, !PT ;  /* 0x0000000309007812 */ /* 0x000fe400078ec0ff */
[----:B------:R-:W-:Y:S01]  /*2c00*/  LOP3.LUT R198, R3, R4, RZ, 0xfc, !PT ;  /* 0x0000000403c67212 */ /* 0x000fe200078efcff */
[----:B------:R-:W-:Y:S02]  /*2c10*/  IMAD R4, R13, UR8, RZ ;  /* 0x000000080d047c24 */ /* 0x000fe4000f8e02ff */
[----:B0-----:R-:W-:Y:S02]  /*2c20*/  IMAD R0, R0, -0x2, R8 ;  /* 0xfffffffe00007824 */ /* 0x001fe400078e0208 */
[----:B------:R-:W-:Y:S02]  /*2c30*/  IMAD R11, R19, UR9, R4 ;  /* 0x00000009130b7c24 */ /* 0x000fe4000f8e0204 */
[----:B--2---:R-:W-:-:S04]  /*2c40*/  IMAD R7, R7, 0xa0, RZ ;  /* 0x000000a007077824 */ /* 0x004fc800078e02ff */
[----:B------:R-:W-:Y:S01]  /*2c50*/  IMAD.IADD R20, R0, 0x1, -R7 ;  /* 0x0000000100147824 */ /* 0x000fe200078e0a07 */
[C---:B------:R-:W-:Y:S01]  /*2c60*/  ISETP.GE.AND P0, PT, R7.reuse, R8, PT ;  /* 0x000000080700720c */ /* 0x040fe20003f06270 */
[----:B------:R-:W-:Y:S01]  /*2c70*/  IMAD.MOV.U32 R0, RZ, RZ, -0x1 ;  /* 0xffffffffff007424 */ /* 0x000fe200078e00ff */
[----:B------:R-:W-:Y:S01]  /*2c80*/  LOP3.LUT R186, R7, 0x6, R186, 0xf8, !PT ;  /* 0x0000000607ba7812 */ /* 0x000fe200078ef8ba */
[C---:B----4-:R-:W-:Y:S02]  /*2c90*/  IMAD R9, R10.reuse, 0xc0, RZ ;  /* 0x000000c00a097824 */ /* 0x050fe400078e02ff */
[----:B------:R-:W-:Y:S01]  /*2ca0*/  IMAD.WIDE R198, R10, 0xc0, R198 ;  /* 0x000000c00ac67825 */ /* 0x000fe200078e02c6 */
[----:B------:R-:W-:Y:S02]  /*2cb0*/  SHF.R.S32.HI R187, RZ, 0x1f, R186 ;  /* 0x0000001fffbb7819 */ /* 0x000fe400000114ba */
[C---:B------:R-:W-:Y:S02]  /*2cc0*/  ISETP.GE.OR P0, PT, R9.reuse, UR7, P0 ;  /* 0x0000000709007c0c */ /* 0x040fe40008706670 */
[----:B------:R-:W-:Y:S01]  /*2cd0*/  IADD3 R3, -R9, UR7, R6 ;  /* 0x0000000709037c10 */ /* 0x000fe2000fffe106 */
[----:B------:R-:W-:-:S04]  /*2ce0*/  IMAD.WIDE.U32 R4, R19, UR8, R186 ;  /* 0x0000000813047c25 */ /* 0x000fc8000f8e00ba */
[----:B------:R-:W-:-:S06]  /*2cf0*/  IMAD.IADD R5, R5, 0x1, R11 ;  /* 0x0000000105057824 */ /* 0x000fcc00078e020b */
[----:B------:R-:W-:Y:S05]  /*2d00*/  @P0 BRA `(.L_x_33) ;  /* 0x0000009c00080947 */ /* 0x000fea0003800000 */
[----:B------:R-:W0:Y:S01]  /*2d10*/  LDC.64 R8, c[0x0][0x5c8] ;  /* 0x00017200ff087b82 */ /* 0x000e220000000a00 */
[----:B-----5:R-:W-:Y:S01]  /*2d20*/  FSETP.NEU.AND P2, PT, R184, RZ, PT ;  /* 0x000000ffb800720b */ /* 0x020fe20003f4d000 */
[----:B------:R-:W-:Y:S01]  /*2d30*/  BSSY B0, `(.L_x_33) ;  /* 0x00009bf000007945 */ /* 0x000fe20003800000 */
[----:B------:R-:W-:-:S04]  /*2d40*/  ISETP.GT.AND P0, PT, R20, RZ, PT ;  /* 0x000000ff1400720c */ /* 0x000fc80003f04270 */
[----:B------:R-:W-:Y:S01]  /*2d50*/  ISETP.GT.AND P1, PT, R3, RZ, P0 ;  /* 0x000000ff0300720c */ /* 0x000fe20000724270 */
[-C--:B0-----:R-:W-:Y:S02]  /*2d60*/  IMAD R6, R199, R8.reuse, RZ ;  /* 0x00000008c7067224 */ /* 0x081fe400078e02ff */
[----:B------:R-:W-:-:S04]  /*2d70*/  IMAD.WIDE.U32 R10, R198, R8, R4 ;  /* 0x00000008c60a7225 */ /* 0x000fc800078e0004 */
[----:B------:R-:W-:-:S04]  /*2d80*/  IMAD R5, R198, R9, R6 ;  /* 0x00000009c6057224 */ /* 0x000fc800078e0206 */
[----:B------:R-:W-:Y:S01]  /*2d90*/  IMAD.IADD R203, R11, 0x1, R5 ;  /* 0x000000010bcb7824 */ /* 0x000fe200078e0205 */
[----:B------:R-:W-:Y:S06]  /*2da0*/  @!P2 BRA `(.L_x_34) ;  /* 0x0000006c0070a947 */ /* 0x000fec0003800000 */
[----:B------:R-:W0:Y:S01]  /*2db0*/  LDC.64 R188, c[0x0][0x5b8] ;  /* 0x00016e00ffbc7b82 */ /* 0x000e220000000a00 */
[----:B------:R-:W-:-:S07]  /*2dc0*/  ULDC.64 UR4, c[0x0][0x5c0] ;  /* 0x0001700000047ab9 */ /* 0x000fce0000000a00 */
[----:B------:R-:W1:Y:S08]  /*2dd0*/  LDC.64 R194, c[0x0][0x5b0] ;  /* 0x00016c00ffc27b82 */ /* 0x000e700000000a00 */
[----:B------:R-:W2:Y:S01]  /*2de0*/  LDC.64 R14, c[0x0][0x5a8] ;  /* 0x00016a00ff0e7b82 */ /* 0x000ea20000000a00 */
[-C--:B0-----:R-:W-:Y:S02]  /*2df0*/  IMAD R4, R13, R188.reuse, RZ ;  /* 0x000000bc0d047224 */ /* 0x081fe400078e02ff */
[----:B------:R-:W-:-:S04]  /*2e00*/  IMAD.WIDE.U32 R190, R19, R188, R186 ;  /* 0x000000bc13be7225 */ /* 0x000fc800078e00ba */
[----:B------:R-:W-:Y:S02]  /*2e10*/  IMAD R201, R19, R189, R4 ;  /* 0x000000bd13c97224 */ /* 0x000fe400078e0204 */
[-C--:B-1----:R-:W-:Y:S02]  /*2e20*/  IMAD R4, R199, R194.reuse, RZ ;  /* 0x000000c2c7047224 */ /* 0x082fe400078e02ff */
[----:B------:R-:W-:Y:S02]  /*2e30*/  IMAD.IADD R193, R191, 0x1, R201 ;  /* 0x00000001bfc17824 */ /* 0x000fe400078e02c9 */
[----:B------:R-:W-:Y:S02]  /*2e40*/  IMAD.MOV.U32 R192, RZ, RZ, R190 ;  /* 0x000000ffffc07224 */ /* 0x000fe400078e00be */
[C---:B------:R-:W-:Y:S02]  /*2e50*/  IMAD R21, R198.reuse, R195, R4 ;  /* 0x000000c3c6157224 */ /* 0x040fe400078e0204 */
[----:B------:R-:W-:-:S04]  /*2e60*/  IMAD.WIDE.U32 R4, R198, R194, R192 ;  /* 0x000000c2c6047225 */ /* 0x000fc800078e00c0 */
[----:B------:R-:W-:Y:S01]  /*2e70*/  IMAD.IADD R5, R5, 0x1, R21 ;  /* 0x0000000105057824 */ /* 0x000fe200078e0215 */
[----:B--2---:R-:W-:-:S04]  /*2e80*/  LEA R196, P2, R4, R14, 0x1 ;  /* 0x0000000e04c47211 */ /* 0x004fc800078408ff */
[----:B------:R-:W-:-:S05]  /*2e90*/  LEA.HI.X R197, R4, R15, R5, 0x1, P2 ;  /* 0x0000000f04c57211 */ /* 0x000fca00010f0c05 */
[----:B------:R0:W2:Y:S01]  /*2ea0*/  @P1 LDG.E.LTC128B.U16 R11, desc[UR36][R196.64] ;  /* 0x00000024c40b1981 */ /* 0x0000a2000c1e1520 */
[----:B------:R-:W-:Y:S01]  /*2eb0*/  LEA R6, P2, R10, UR4, 0x1 ;  /* 0x000000040a067c11 */ /* 0x000fe2000f8408ff */
[----:B------:R-:W-:Y:S01]  /*2ec0*/  IMAD.WIDE.U32 R4, R198, R194, R186 ;  /* 0x000000c2c6047225 */ /* 0x000fe200078e00ba */
[----:B------:R-:W-:Y:S01]  /*2ed0*/  ISETP.GT.AND P5, PT, R20, 0x1, PT ;  /* 0x000000011400780c */ /* 0x000fe20003fa4270 */
[----:B------:R-:W-:Y:S01]  /*2ee0*/  BSSY B1, `(.L_x_35) ;  /* 0x0000014000017945 */ /* 0x000fe20003800000 */
[----:B------:R-:W-:Y:S01]  /*2ef0*/  LOP3.LUT R2, R2, 0xfffffffd, RZ, 0xc0, !PT ;  /* 0xfffffffd02027812 */ /* 0x000fe200078ec0ff */
[----:B------:R-:W-:Y:S02]  /*2f00*/  IMAD.IADD R5, R21, 0x1, R5 ;  /* 0x0000000115057824 */ /* 0x000fe400078e0205 */
[----:B------:R-:W-:Y:S01]  /*2f10*/  IMAD.WIDE.U32 R12, R19, R188, R4 ;  /* 0x000000bc130c7225 */ /* 0x000fe200078e0004 */
[----:B0-----:R-:W-:-:S03]  /*2f20*/  SHF.L.U64.HI R197, R194, 0x3, R195 ;  /* 0x00000003c2c57819 */ /* 0x001fc600000102c3 */
[----:B------:R-:W-:Y:S01]  /*2f30*/  IMAD.IADD R5, R201, 0x1, R13 ;  /* 0x00000001c9057824 */ /* 0x000fe200078e020d */
[----:B------:R-:W-:Y:S01]  /*2f40*/  LEA R4, P3, R12, R14, 0x1 ;  /* 0x0000000e0c047211 */ /* 0x000fe200078608ff */
[----:B------:R-:W-:Y:S02]  /*2f50*/  IMAD.SHL.U32 R196, R194, 0x8, RZ ;  /* 0x00000008c2c47824 */ /* 0x000fe400078e00ff */
[----:B------:R-:W-:Y:S02]  /*2f60*/  @P5 LOP3.LUT R2, R2, 0x2, RZ, 0xfc, !PT ;  /* 0x0000000202025812 */ /* 0x000fe400078efcff */
[----:B------:R-:W-:Y:S01]  /*2f70*/  LEA.HI.X R5, R12, R15, R5, 0x1, P3 ;  /* 0x0000000f0c057211 */ /* 0x000fe200018f0c05 */
[C---:B--2---:R-:W-:Y:S01]  /*2f80*/  IMAD.U32 R7, R11.reuse, 0x10000, RZ ;  /* 0x000100000b077824 */ /* 0x044fe200078e00ff */
[----:B------:R-:W-:-:S03]  /*2f90*/  PRMT R12, R11, 0x7610, R12 ;  /* 0x000076100b0c7816 */ /* 0x000fc6000000000c */
[----:B------:R-:W-:-:S04]  /*2fa0*/  FMUL R7, R7, R184 ;  /* 0x000000b807077220 */ /* 0x000fc80000400000 */
[----:B------:R-:W-:Y:S01]  /*2fb0*/  FFMA R168, R168, R185, R7 ;  /* 0x000000b9a8a87223 */ /* 0x000fe20000000007 */
[----:B------:R-:W-:Y:S02]  /*2fc0*/  LEA.HI.X R7, R10, UR5, R203, 0x1, P2 ;  /* 0x000000050a077c11 */ /* 0x000fe400090f0ccb */
[----:B------:R-:W-:Y:S02]  /*2fd0*/  ISETP.GT.AND P2, PT, R3, RZ, P5 ;  /* 0x000000ff0300720c */ /* 0x000fe40002f44270 */
[----:B------:R-:W-:-:S05]  /*2fe0*/  F2FP.BF16.F32.PACK_AB R168, RZ, R168 ;  /* 0x000000a8ffa8723e */ /* 0x000fca00000010ff */
[----:B------:R0:W-:Y:S06]  /*2ff0*/  @P1 STG.E.U16 desc[UR36][R6.64], R168 ;  /* 0x000000a806001986 */ /* 0x0001ec000c101524 */
[----:B------:R-:W-:Y:S05]  /*3000*/  @!P2 BRA `(.L_x_36) ;  /* 0x000000000004a947 */ /* 0x000fea0003800000 */
[----:B------:R1:W5:Y:S02]  /*3010*/  LDG.E.LTC128B.U16 R12, desc[UR36][R4.64+0x2] ;  /* 0x00000224040c7981 */ /* 0x000364000c1e1520 */
.L_x_36:
[----:B------:R-:W-:Y:S05]  /*3020*/  BSYNC B1 ;  /* 0x0000000000017941 */ /* 0x000fea0003800000 */
.L_x_35:
[----:B-----5:R-:W-:Y:S01]  /*3030*/  IMAD.U32 R13, R12, 0x10000, RZ ;  /* 0x000100000c0d7824 */ /* 0x020fe200078e00ff */
[----:B------:R-:W-:Y:S01]  /*3040*/  ISETP.GT.AND P1, PT, R3, 0x8, P0 ;  /* 0x000000080300780c */ /* 0x000fe20000724270 */
[----:B------:R-:W-:-:S04]  /*3050*/  IMAD.WIDE.U32 R10, R198, R194, R196 ;  /* 0x000000c2c60a7225 */ /* 0x000fc800078e00c4 */
[----:B0-----:R-:W-:Y:S01]  /*3060*/  FMUL R168, R13, R184 ;  /* 0x000000b80da87220 */ /* 0x001fe20000400000 */
[----:B------:R-:W-:Y:S01]  /*3070*/  IMAD.IADD R21, R21, 0x1, R11 ;  /* 0x0000000115157824 */ /* 0x000fe200078e020b */
[----:B------:R-:W-:Y:S02]  /*3080*/  IADD3 R11, P3, R190, R10, RZ ;  /* 0x0000000abe0b7210 */ /* 0x000fe40007f7e0ff */
[----:B------:R-:W-:-:S03]  /*3090*/  FFMA R168, R169, R185, R168 ;  /* 0x000000b9a9a87223 */ /* 0x000fc600000000a8 */
[----:B------:R-:W-:Y:S01]  /*30a0*/  IMAD.X R204, R21, 0x1, R193, P3 ;  /* 0x0000000115cc7824 */ /* 0x000fe200018e06c1 */
[C---:B------:R-:W-:Y:S02]  /*30b0*/  LEA R202, P3, R11.reuse, R14, 0x1 ;  /* 0x0000000e0bca7211 */ /* 0x040fe400078608ff */
[----:B------:R-:W-:Y:S02]  /*30c0*/  F2FP.BF16.F32.PACK_AB R168, RZ, R168 ;  /* 0x000000a8ffa8723e */ /* 0x000fe400000010ff */
[--C-:B------:R-:W-:Y:S02]  /*30d0*/  LEA.HI.X R203, R11, R15, R204.reuse, 0x1, P3 ;  /* 0x0000000f0bcb7211 */ /* 0x100fe400018f0ccc */
[----:B------:R-:W-:Y:S02]  /*30e0*/  PRMT R13, R168, 0x7610, R13 ;  /* 0x00007610a80d7816 */ /* 0x000fe4000000000d */
[----:B------:R-:W-:-:S03]  /*30f0*/  PRMT R204, R12, 0x7610, R204 ;  /* 0x000076100ccc7816 */ /* 0x000fc600000000cc */
[----:B------:R0:W-:Y:S04]  /*3100*/  @P2 STG.E.U16 desc[UR36][R6.64+0x2], R13 ;  /* 0x0000020d06002986 */ /* 0x0001e8000c101524 */
[----:B------:R-:W2:Y:S01]  /*3110*/  @P1 LDG.E.LTC128B.U16 R204, desc[UR36][R202.64] ;  /* 0x00000024cacc1981 */ /* 0x000ea2000c1e1520 */
[----:B------:R-:W-:Y:S01]  /*3120*/  IADD3 R168, P2, R186, R10, RZ ;  /* 0x0000000abaa87210 */ /* 0x000fe20007f5e0ff */
[----:B------:R-:W-:Y:S01]  /*3130*/  BSSY B1, `(.L_x_37) ;  /* 0x0000012000017945 */ /* 0x000fe20003800000 */
[----:B------:R-:W-:-:S03]  /*3140*/  SHF.L.U64.HI R189, R8, 0x4, R9 ;  /* 0x0000000408bd7819 */ /* 0x000fc60000010209 */
[----:B------:R-:W-:Y:S01]  /*3150*/  IMAD.X R169, R187, 0x1, R21, P2 ;  /* 0x00000001bba97824 */ /* 0x000fe200010e0615 */
[----:B------:R-:W-:Y:S01]  /*3160*/  ISETP.GT.AND P2, PT, R3, 0x8, P5 ;  /* 0x000000080300780c */ /* 0x000fe20002f44270 */
[----:B------:R-:W-:Y:S02]  /*3170*/  IMAD.SHL.U32 R21, R8, 0x10, RZ ;  /* 0x0000001008157824 */ /* 0x000fe400078e00ff */
[----:B------:R-:W-:-:S03]  /*3180*/  IMAD.WIDE.U32 R168, R19, R188, R168 ;  /* 0x000000bc13a87225 */ /* 0x000fc600078e00a8 */
[----:B------:R-:W-:Y:S01]  /*3190*/  IADD3 R12, P3, R21, R6, RZ ;  /* 0x00000006150c7210 */ /* 0x000fe20007f7e0ff */
[----:B------:R-:W-:Y:S01]  /*31a0*/  IMAD.IADD R169, R201, 0x1, R169 ;  /* 0x00000001c9a97824 */ /* 0x000fe200078e02a9 */
[----:B------:R-:W-:-:S03]  /*31b0*/  LEA R10, P4, R168, R14, 0x1 ;  /* 0x0000000ea80a7211 */ /* 0x000fc600078808ff */
[----:B0-----:R-:W-:Y:S02]  /*31c0*/  IMAD.X R13, R189, 0x1, R7, P3 ;  /* 0x00000001bd0d7824 */ /* 0x001fe400018e0607 */
[----:B--2---:R-:W-:-:S04]  /*31d0*/  IMAD.U32 R11, R204, 0x10000, RZ ;  /* 0x00010000cc0b7824 */ /* 0x004fc800078e00ff */
[----:B------:R-:W-:-:S04]  /*31e0*/  FMUL R11, R11, R184 ;  /* 0x000000b80b0b7220 */ /* 0x000fc80000400000 */
[----:B------:R-:W-:-:S05]  /*31f0*/  FFMA R11, R170, R185, R11 ;  /* 0x000000b9aa0b7223 */ /* 0x000fca000000000b */
[----:B------:R-:W-:Y:S02]  /*3200*/  F2FP.BF16.F32.PACK_AB R170, RZ, R11 ;  /* 0x0000000bffaa723e */ /* 0x000fe400000010ff */
[----:B------:R-:W-:-:S03]  /*3210*/  LEA.HI.X R11, R168, R15, R169, 0x1, P4 ;  /* 0x0000000fa80b7211 */ /* 0x000fc600020f0ca9 */
[----:B------:R0:W-:Y:S01]  /*3220*/  @P1 STG.E.U16 desc[UR36][R12.64], R170 ;  /* 0x000000aa0c001986 */ /* 0x0001e2000c101524 */
[----:B------:R-:W-:Y:S05]  /*3230*/  @!P2 BRA `(.L_x_38) ;  /* 0x000000000004a947 */ /* 0x000fea0003800000 */
[----:B------:R2:W5:Y:S02]  /*3240*/  LDG.E.LTC128B.U16 R204, desc[UR36][R10.64+0x2] ;  /* 0x000002240acc7981 */ /* 0x000564000c1e1520 */
.L_x_38:
[----:B------:R-:W-:Y:S05]  /*3250*/  BSYNC B1 ;  /* 0x0000000000017941 */ /* 0x000fea0003800000 */
.L_x_37:
[----:B-----5:R-:W-:Y:S01]  /*3260*/  IMAD.U32 R169, R204, 0x10000, RZ ;  /* 0x00010000cca97824 */ /* 0x020fe200078e00ff */
[----:B------:R-:W-:Y:S01]  /*3270*/  ISETP.GT.AND P3, PT, R20, 0x8, PT ;  /* 0x000000081400780c */ /* 0x000fe20003f64270 */
[----:B------:R-:W-:Y:S01]  /*3280*/  BSSY B1, `(.L_x_39) ;  /* 0x000000a000017945 */ /* 0x000fe20003800000 */
[----:B------:R-:W-:Y:S01]  /*3290*/  LOP3.LUT R2, R2, 0xfffffffb, RZ, 0xc0, !PT ;  /* 0xfffffffb02027812 */ /* 0x000fe200078ec0ff */
[----:B------:R-:W-:Y:S01]  /*32a0*/  FMUL R168, R169, R184 ;  /* 0x000000b8a9a87220 */ /* 0x000fe20000400000 */
[----:B------:R-:W-:-:S03]  /*32b0*/  ISETP.GT.AND P1, PT, R3, RZ, P3 ;  /* 0x000000ff0300720c */ /* 0x000fc60001f24270 */
[----:B------:R-:W-:-:S05]  /*32c0*/  FFMA R168, R171, R185, R168 ;  /* 0x000000b9aba87223 */ /* 0x000fca00000000a8 */
[----:B------:R-:W-:Y:S02]  /*32d0*/  F2FP.BF16.F32.PACK_AB R168, RZ, R168 ;  /* 0x000000a8ffa8723e */ /* 0x000fe400000010ff */
[----:B------:R-:W-:-:S03]  /*32e0*/  @P3 LOP3.LUT R2, R2, 0x4, RZ, 0xfc, !PT ;  /* 0x0000000402023812 */ /* 0x000fc600078efcff */
[----:B------:R3:W-:Y:S01]  /*32f0*/  @P2 STG.E.U16 desc[UR36][R12.64+0x2], R168 ;  /* 0x000002a80c002986 */ /* 0x0007e2000c101524 */
[----:B------:R-:W-:Y:S05]  /*3300*/  @!P1 BRA `(.L_x_40) ;  /* 0x0000000000049947 */ /* 0x000fea0003800000 */
[----:B------:R4:W5:Y:S02]  /*3310*/  LDG.E.LTC128B.U16 R204, desc[UR36][R4.64+0x10] ;  /* 0x0000102404cc7981 */ /* 0x000964000c1e1520 */
.L_x_40:
[----:B------:R-:W-:Y:S05]  /*3320*/  BSYNC B1 ;  /* 0x0000000000017941 */ /* 0x000fea0003800000 */
.L_x_39:
        /* <DEDUP_REMOVED lines=12> */
.L_x_42:
[----:B------:R-:W-:Y:S05]  /*33f0*/  BSYNC B1 ;  /* 0x0000000000017941 */ /* 0x000fea0003800000 */
.L_x_41:
[----:B0----5:R-:W-:Y:S01]  /*3400*/  IMAD.U32 R169, R204, 0x10000, RZ ;  /* 0x00010000cca97824 */ /* 0x021fe200078e00ff */
[----:B------:R-:W-:Y:S01]  /*3410*/  ISETP.GT.AND P1, PT, R3, 0x8, P3 ;  /* 0x000000080300780c */ /* 0x000fe20001f24270 */
[----:B------:R-:W-:Y:S02]  /*3420*/  BSSY B1, `(.L_x_43) ;  /* 0x0000007000017945 */ /* 0x000fe40003800000 */
[----:B---3--:R-:W-:-:S04]  /*3430*/  FMUL R168, R169, R184 ;  /* 0x000000b8a9a87220 */ /* 0x008fc80000400000 */
[----:B------:R-:W-:-:S05]  /*3440*/  FFMA R168, R173, R185, R168 ;  /* 0x000000b9ada87223 */ /* 0x000fca00000000a8 */
[----:B------:R-:W-:-:S05]  /*3450*/  F2FP.BF16.F32.PACK_AB R168, RZ, R168 ;  /* 0x000000a8ffa8723e */ /* 0x000fca00000010ff */
[----:B------:R0:W-:Y:S01]  /*3460*/  @P2 STG.E.U16 desc[UR36][R6.64+0x12], R168 ;  /* 0x000012a806002986 */ /* 0x0001e2000c101524 */
[----:B------:R-:W-:Y:S05]  /*3470*/  @!P1 BRA `(.L_x_44) ;  /* 0x0000000000049947 */ /* 0x000fea0003800000 */
[----:B------:R3:W5:Y:S02]  /*3480*/  LDG.E.LTC128B.U16 R204, desc[UR36][R10.64+0x10] ;  /* 0x000010240acc7981 */ /* 0x000764000c1e1520 */
.L_x_44:
[----:B------:R-:W-:Y:S05]  /*3490*/  BSYNC B1 ;  /* 0x0000000000017941 */ /* 0x000fea0003800000 */
.L_x_43:
[----:B-----5:R-:W-:Y:S01]  /*34a0*/  IMAD.U32 R169, R204, 0x10000, RZ ;  /* 0x00010000cca97824 */ /* 0x020fe200078e00ff */
[----:B------:R-:W-:Y:S01]  /*34b0*/  ISETP.GT.AND P2, PT, R3, 0x8, P6 ;  /* 0x000000080300780c */ /* 0x000fe20003744270 */
[----:B------:R-:W-:Y:S02]  /*34c0*/  BSSY B1, `(.L_x_45) ;  /* 0x0000008000017945 */ /* 0x000fe40003800000 */
[----:B------:R-:W-:-:S04]  /*34d0*/  FMUL R169, R169, R184 ;  /* 0x000000b8a9a97220 */ /* 0x000fc80000400000 */
[----:B------:R-:W-:Y:S01]  /*34e0*/  FFMA R169, R174, R185, R169 ;  /* 0x000000b9aea97223 */ /* 0x000fe200000000a9 */
[----:B------:R-:W-:-:S04]  /*34f0*/  PRMT R174, R204, 0x7610, R174 ;  /* 0x00007610ccae7816 */ /* 0x000fc800000000ae */
[----:B------:R-:W-:-:S05]  /*3500*/  F2FP.BF16.F32.PACK_AB R169, RZ, R169 ;  /* 0x000000a9ffa9723e */ /* 0x000fca00000010ff */
[----:B------:R0:W-:Y:S01]  /*3510*/  @P1 STG.E.U16 desc[UR36][R12.64+0x10], R169 ;  /* 0x000010a90c001986 */ /* 0x0001e2000c101524 */
[----:B------:R-:W-:Y:S05]  /*3520*/  @!P2 BRA `(.L_x_46) ;  /* 0x000000000004a947 */ /* 0x000fea0003800000 */
[----:B------:R0:W5:Y:S02]  /*3530*/  LDG.E.LTC128B.U16 R174, desc[UR36][R10.64+0x12] ;  /* 0x000012240aae7981 */ /* 0x000164000c1e1520 */
.L_x_46:
[----:B------:R-:W-:Y:S05]  /*3540*/  BSYNC B1 ;  /* 0x0000000000017941 */ /* 0x000fea0003800000 */
.L_x_45:
[----:B0----5:R-:W-:Y:S01]  /*3550*/  IMAD.U32 R169, R174, 0x10000, RZ ;  /* 0x00010000aea97824 */ /* 0x021fe200078e00ff */
[----:B------:R-:W-:Y:S01]  /*3560*/  IADD3 R203, P1, R198, 0x80, RZ ;  /* 0x00000080c6cb7810 */ /* 0x000fe20007f3e0ff */
[----:B------:R-:W-:Y:S01]  /*3570*/  BSSY B1, `(.L_x_47) ;  /* 0x000000a000017945 */ /* 0x000fe20003800000 */
[----:B------:R-:W-:Y:S01]  /*3580*/  ISETP.GT.AND P4, PT, R20, 0x10, PT ;  /* 0x000000101400780c */ /* 0x000fe20003f84270 */
[----:B------:R-:W-:Y:S02]  /*3590*/  FMUL R168, R169, R184 ;  /* 0x000000b8a9a87220 */ /* 0x000fe40000400000 */
[----:B------:R-:W-:Y:S01]  /*35a0*/  IMAD.X R199, RZ, RZ, R199, P1 ;  /* 0x000000ffffc77224 */ /* 0x000fe200008e06c7 */
[----:B------:R-:W-:Y:S01]  /*35b0*/  ISETP.GT.AND P1, PT, R3, RZ, P4 ;  /* 0x000000ff0300720c */ /* 0x000fe20002724270 */
[----:B------:R-:W-:-:S05]  /*35c0*/  FFMA R168, R175, R185, R168 ;  /* 0x000000b9afa87223 */ /* 0x000fca00000000a8 */
[----:B------:R-:W-:-:S05]  /*35d0*/  F2FP.BF16.F32.PACK_AB R168, RZ, R168 ;  /* 0x000000a8ffa8723e */ /* 0x000fca00000010ff */
[----:B------:R0:W-:Y:S02]  /*35e0*/  @P2 STG.E.U16 desc[UR36][R12.64+0x12], R168 ;  /* 0x000012a80c002986 */ /* 0x0001e4000c101524 */
[----:B------:R-:W-:Y:S05]  /*35f0*/  @!P1 BRA `(.L_x_48) ;  /* 0x0000000000049947 */ /* 0x000fea0003800000 */
[----:B------:R0:W5:Y:S02]  /*3600*/  LDG.E.LTC128B.U16 R174, desc[UR36][R4.64+0x20] ;  /* 0x0000202404ae7981 */ /* 0x000164000c1e1520 */
.L_x_48:
[----:B------:R-:W-:Y:S05]  /*3610*/  BSYNC B1 ;  /* 0x0000000000017941 */ /* 0x000fea0003800000 */
.L_x_47:
[----:B-----5:R-:W-:Y:S01]  /*3620*/  IMAD.U32 R169, R174, 0x10000, RZ ;  /* 0x00010000aea97824 */ /* 0x020fe200078e00ff */
[----:B------:R-:W-:Y:S01]  /*3630*/  ISETP.GT.AND P3, PT, R20, 0x11, PT ;  /* 0x000000111400780c */ /* 0x000fe20003f64270 */
[----:B0-----:R-:W-:Y:S01]  /*3640*/  IMAD R168, R199, R194, RZ ;  /* 0x000000c2c7a87224 */ /* 0x001fe200078e02ff */
[----:B------:R-:W-:Y:S01]  /*3650*/  BSSY B1, `(.L_x_49) ;  /* 0x0000020000017945 */ /* 0x000fe20003800000 */
[----:B------:R-:W-:Y:S01]  /*3660*/  FMUL R169, R169, R184 ;  /* 0x000000b8a9a97220 */ /* 0x000fe20000400000 */
[----:B------:R-:W-:-:S04]  /*3670*/  IMAD.WIDE.U32 R170, R203, R194, R186 ;  /* 0x000000c2cbaa7225 */ /* 0x000fc800078e00ba */
[----:B------:R-:W-:Y:S01]  /*3680*/  FFMA R169, R176, R185, R169 ;  /* 0x000000b9b0a97223 */ /* 0x000fe200000000a9 */
[----:B------:R-:W-:-:S04]  /*3690*/  IMAD R175, R203, R195, R168 ;  /* 0x000000c3cbaf7224 */ /* 0x000fc800078e02a8 */
[----:B------:R-:W-:Y:S01]  /*36a0*/  F2FP.BF16.F32.PACK_AB R172, RZ, R169 ;  /* 0x000000a9ffac723e */ /* 0x000fe200000010ff */
[----:B------:R-:W-:Y:S02]  /*36b0*/  IMAD.IADD R171, R175, 0x1, R171 ;  /* 0x00000001afab7824 */ /* 0x000fe400078e02ab */
[----:B------:R-:W-:Y:S01]  /*36c0*/  IMAD.WIDE.U32 R168, R203, R194, R192 ;  /* 0x000000c2cba87225 */ /* 0x000fe200078e00c0 */
[----:B------:R-:W-:-:S03]  /*36d0*/  PRMT R176, R172, 0x7610, R176 ;  /* 0x00007610acb07816 */ /* 0x000fc600000000b0 */
[----:B------:R-:W-:Y:S02]  /*36e0*/  IMAD.WIDE.U32 R172, R19, R188, R170 ;  /* 0x000000bc13ac7225 */ /* 0x000fe400078e00aa */
[----:B------:R0:W-:Y:S01]  /*36f0*/  @P1 STG.E.U16 desc[UR36][R6.64+0x20], R176 ;  /* 0x000020b006001986 */ /* 0x0001e2000c101524 */
[----:B------:R-:W-:Y:S01]  /*3700*/  LEA R170, P1, R168, R14, 0x1 ;  /* 0x0000000ea8aa7211 */ /* 0x000fe200078208ff */
[----:B------:R-:W-:Y:S02]  /*3710*/  IMAD.IADD R169, R169, 0x1, R175 ;  /* 0x00000001a9a97824 */ /* 0x000fe400078e02af */
[----:B------:R-:W-:-:S03]  /*3720*/  IMAD.WIDE.U32 R194, R203, R194, R196 ;  /* 0x000000c2cbc27225 */ /* 0x000fc600078e00c4 */
[----:B------:R-:W-:Y:S01]  /*3730*/  LEA.HI.X R171, R168, R15, R169, 0x1, P1 ;  /* 0x0000000fa8ab7211 */ /* 0x000fe200008f0ca9 */
[----:B------:R-:W-:Y:S01]  /*3740*/  IMAD.IADD R169, R201, 0x1, R173 ;  /* 0x00000001c9a97824 */ /* 0x000fe200078e02ad */
[----:B------:R-:W-:Y:S01]  /*3750*/  LEA R168, P1, R172, R14, 0x1 ;  /* 0x0000000eaca87211 */ /* 0x000fe200078208ff */
[----:B------:R-:W-:-:S03]  /*3760*/  IMAD.IADD R175, R175, 0x1, R195 ;  /* 0x00000001afaf7824 */ /* 0x000fc600078e02c3 */
[----:B------:R-:W-:Y:S02]  /*3770*/  LEA.HI.X R169, R172, R15, R169, 0x1, P1 ;  /* 0x0000000faca97211 */ /* 0x000fe400008f0ca9 */
[----:B------:R-:W-:-:S05]  /*3780*/  IADD3 R190, P1, R190, R194, RZ ;  /* 0x000000c2bebe7210 */ /* 0x000fca0007f3e0ff */
[----:B------:R-:W-:Y:S01]  /*3790*/  IMAD.X R192, R175, 0x1, R193, P1 ;  /* 0x00000001afc07824 */ /* 0x000fe200008e06c1 */
[----:B------:R-:W-:-:S05]  /*37a0*/  IADD3 R186, P1, R186, R194, RZ ;  /* 0x000000c2baba7210 */ /* 0x000fca0007f3e0ff */
[----:B------:R-:W-:Y:S01]  /*37b0*/  IMAD.X R187, R187, 0x1, R175, P1 ;  /* 0x00000001bbbb7824 */ /* 0x000fe200008e06af */
[----:B------:R-:W-:Y:S01]  /*37c0*/  LEA R172, P1, R190, R14, 0x1 ;  /* 0x0000000ebeac7211 */ /* 0x000fe200078208ff */
[----:B------:R-:W-:-:S03]  /*37d0*/  IMAD.WIDE.U32 R186, R19, R188, R186 ;  /* 0x000000bc13ba7225 */ /* 0x000fc600078e00ba */
[----:B------:R-:W-:Y:S01]  /*37e0*/  LEA.HI.X R173, R190, R15, R192, 0x1, P1 ;  /* 0x0000000fbead7211 */ /* 0x000fe200008f0cc0 */
[----:B------:R-:W-:Y:S01]  /*37f0*/  IMAD.IADD R201, R201, 0x1, R187 ;  /* 0x00000001c9c97824 */ /* 0x000fe200078e02bb */
[----:B------:R-:W-:-:S04]  /*3800*/  LEA R14, P1, R186, R14, 0x1 ;  /* 0x0000000eba0e7211 */ /* 0x000fc800078208ff */
[----:B------:R-:W-:Y:S02]  /*3810*/  LEA.HI.X R15, R186, R15, R201, 0x1, P1 ;  /* 0x0000000fba0f7211 */ /* 0x000fe400008f0cc9 */
[----:B------:R-:W-:-:S13]  /*3820*/  ISETP.GT.AND P1, PT, R3, RZ, P3 ;  /* 0x000000ff0300720c */ /* 0x000fda0001f24270 */
[----:B0-----:R-:W-:Y:S05]  /*3830*/  @!P1 BRA `(.L_x_50) ;  /* 0x0000000000049947 */ /* 0x001fea0003800000 */
[----:B------:R0:W5:Y:S02]  /*3840*/  LDG.E.LTC128B.U16 R174, desc[UR36][R4.64+0x22] ;  /* 0x0000222404ae7981 */ /* 0x000164000c1e1520 */
.L_x_50:
[----:B------:R-:W-:Y:S05]  /*3850*/  BSYNC B1 ;  /* 0x0000000000017941 */ /* 0x000fea0003800000 */
.L_x_49:
[----:B-----5:R-:W-:Y:S01]  /*3860*/  IMAD.U32 R19, R174, 0x10000, RZ ;  /* 0x00010000ae137824 */ /* 0x020fe200078e00ff */
[----:B------:R-:W-:Y:S03]  /*3870*/  BSSY B1, `(.L_x_51) ;  /* 0x0000008000017945 */ /* 0x000fe60003800000 */
[----:B------:R-:W-:-:S04]  /*3880*/  FMUL R176, R19, R184 ;  /* 0x000000b813b07220 */ /* 0x000fc80000400000 */
[----:B------:R-:W-:-:S05]  /*3890*/  FFMA R176, R177, R185, R176 ;  /* 0x000000b9b1b07223 */ /* 0x000fca00000000b0 */
[----:B------:R-:W-:-:S05]  /*38a0*/  F2FP.BF16.F32.PACK_AB R176, RZ, R176 ;  /* 0x000000b0ffb0723e */ /* 0x000fca00000010ff */
[----:B------:R0:W-:Y:S01]  /*38b0*/  @P1 STG.E.U16 desc[UR36][R6.64+0x22], R176 ;  /* 0x000022b006001986 */ /* 0x0001e2000c101524 */
[----:B------:R-:W-:-:S13]  /*38c0*/  ISETP.GT.AND P1, PT, R3, 0x8, P4 ;  /* 0x000000080300780c */ /* 0x000fda0002724270 */
[----:B0-----:R-:W-:Y:S05]  /*38d0*/  @!P1 BRA `(.L_x_52) ;  /* 0x0000000000049947 */ /* 0x001fea0003800000 */
[----:B------:R0:W5:Y:S02]  /*38e0*/  LDG.E.LTC128B.U16 R174, desc[UR36][R10.64+0x20] ;  /* 0x000020240aae7981 */ /* 0x000164000c1e1520 */
.L_x_52:
[----:B------:R-:W-:Y:S05]  /*38f0*/  BSYNC B1 ;  /* 0x0000000000017941 */ /* 0x000fea0003800000 */
.L_x_51:
        /* <DEDUP_REMOVED lines=9> */
.L_x_54:
[----:B------:R-:W-:Y:S05]  /*3990*/  BSYNC B1 ;  /* 0x0000000000017941 */ /* 0x000fea0003800000 */
.L_x_53:
[----:B-----5:R-:W-:Y:S01]  /*39a0*/  IMAD.U32 R19, R174, 0x10000, RZ ;  /* 0x00010000ae137824 */ /* 0x020fe200078e00ff */
[----:B------:R-:W-:Y:S01]  /*39b0*/  ISETP.GT.AND P2, PT, R20, 0x18, PT ;  /* 0x000000181400780c */ /* 0x000fe20003f44270 */
[----:B------:R-:W-:Y:S02]  /*39c0*/  BSSY B1, `(.L_x_55) ;  /* 0x0000008000017945 */ /* 0x000fe40003800000 */
[----:B------:R-:W-:-:S04]  /*39d0*/  FMUL R176, R19, R184 ;  /* 0x000000b813b07220 */ /* 0x000fc80000400000 */
[----:B------:R-:W-:-:S05]  /*39e0*/  FFMA R176, R179, R185, R176 ;  /* 0x000000b9b3b07223 */ /* 0x000fca00000000b0 */
[----:B------:R-:W-:-:S05]  /*39f0*/  F2FP.BF16.F32.PACK_AB R176, RZ, R176 ;  /* 0x000000b0ffb0723e */ /* 0x000fca00000010ff */
[----:B------:R0:W-:Y:S01]  /*3a00*/  @P1 STG.E.U16 desc[UR36][R12.64+0x22], R176 ;  /* 0x000022b00c001986 */ /* 0x0001e2000c101524 */
[----:B------:R-:W-:-:S13]  /*3a10*/  ISETP.GT.AND P1, PT, R3, RZ, P2 ;  /* 0x000000ff0300720c */ /* 0x000fda0001724270 */
[----:B0-----:R-:W-:Y:S05]  /*3a20*/  @!P1 BRA `(.L_x_56) ;  /* 0x0000000000049947 */ /* 0x001fea0003800000 */
[----:B------:R0:W5:Y:S02]  /*3a30*/  LDG.E.LTC128B.U16 R174, desc[UR36][R4.64+0x30] ;  /* 0x0000302404ae7981 */ /* 0x000164000c1e1520 */
.L_x_56:
[----:B------:R-:W-:Y:S05]  /*3a40*/  BSYNC B1 ;  /* 0x0000000000017941 */ /* 0x000fea0003800000 */
.L_x_55:
[----:B-----5:R-:W-:Y:S01]  /*3a50*/  IMAD.U32 R19, R174, 0x10000, RZ ;  /* 0x00010000ae137824 */ /* 0x020fe200078e00ff */
[----:B------:R-:W-:Y:S03]  /*3a60*/  BSSY B1, `(.L_x_57) ;  /* 0x0000009000017945 */ /* 0x000fe60003800000 */
[----:B------:R-:W-:-:S04]  /*3a70*/  FMUL R19, R19, R184 ;  /* 0x000000b813137220 */ /* 0x000fc80000400000 */
[----:B------:R-:W-:-:S05]  /*3a80*/  FFMA R19, R180, R185, R19 ;  /* 0x000000b9b4137223 */ /* 0x000fca0000000013 */
[----:B------:R-:W-:-:S05]  /*3a90*/  F2FP.BF16.F32.PACK_AB R19, RZ, R19 ;  /* 0x00000013ff13723e */ /* 0x000fca00000010ff */
[----:B------:R0:W-:Y:S01]  /*3aa0*/  @P1 STG.E.U16 desc[UR36][R6.64+0x30], R19 ;  /* 0x0000301306001986 */ /* 0x0001e2000c101524 */
[----:B------:R-:W-:-:S04]  /*3ab0*/  ISETP.GT.AND P1, PT, R20, 0x19, PT ;  /* 0x000000191400780c */ /* 0x000fc80003f24270 */
[----:B------:R-:W-:-:S13]  /*3ac0*/  ISETP.GT.AND P5, PT, R3, RZ, P1 ;  /* 0x000000ff0300720c */ /* 0x000fda0000fa4270 */
[----:B0-----:R-:W-:Y:S05]  /*3ad0*/  @!P5 BRA `(.L_x_58) ;  /* 0x000000000004d947 */ /* 0x001fea0003800000 */
[----:B------:R0:W5:Y:S02]  /*3ae0*/  LDG.E.LTC128B.U16 R174, desc[UR36][R4.64+0x32] ;  /* 0x0000322404ae7981 */ /* 0x000164000c1e1520 */
.L_x_58:
[----:B------:R-:W-:Y:S05]  /*3af0*/  BSYNC B1 ;  /* 0x0000000000017941 */ /* 0x000fea0003800000 */
.L_x_57:
        /* <DEDUP_REMOVED lines=9> */
.L_x_60:
[----:B------:R-:W-:Y:S05]  /*3b90*/  BSYNC B1 ;  /* 0x0000000000017941 */ /* 0x000fea0003800000 */
.L_x_59:
        /* <DEDUP_REMOVED lines=9> */
.L_x_62:
[----:B------:R-:W-:Y:S05]  /*3c30*/  BSYNC B1 ;  /* 0x0000000000017941 */ /* 0x000fea0003800000 */
.L_x_61:
[----:B-----5:R-:W-:Y:S01]  /*3c40*/  IMAD.U32 R19, R174, 0x10000, RZ ;  /* 0x00010000ae137824 */ /* 0x020fe200078e00ff */
[----:B------:R-:W-:-:S03]  /*3c50*/  SHF.L.U64.HI R175, R8, 0x8, R9 ;  /* 0x0000000808af7819 */ /* 0x000fc60000010209 */
[----:B------:R-:W-:Y:S01]  /*3c60*/  FMUL R176, R19, R184 ;  /* 0x000000b813b07220 */ /* 0x000fe20000400000 */
[----:B------:R-:W-:-:S03]  /*3c70*/  IMAD.SHL.U32 R19, R8, 0x100, RZ ;  /* 0x0000010008137824 */ /* 0x000fc600078e00ff */
[----:B------:R-:W-:-:S05]  /*3c80*/  FFMA R176, R183, R185, R176 ;  /* 0x000000b9b7b07223 */ /* 0x000fca00000000b0 */
[----:B------:R-:W-:-:S05]  /*3c90*/  F2FP.BF16.F32.PACK_AB R176, RZ, R176 ;  /* 0x000000b0ffb0723e */ /* 0x000fca00000010ff */
[----:B------:R0:W-:Y:S01]  /*3ca0*/  @P5 STG.E.U16 desc[UR36][R12.64+0x32], R176 ;  /* 0x000032b00c005986 */ /* 0x0001e2000c101524 */
[----:B------:R-:W-:-:S05]  /*3cb0*/  IADD3 R8, P5, R19, R6, RZ ;  /* 0x0000000613087210 */ /* 0x000fca0007fbe0ff */
[----:B------:R-:W-:Y:S01]  /*3cc0*/  IMAD.X R9, R175, 0x1, R7, P5 ;  /* 0x00000001af097824 */ /* 0x000fe200028e0607 */
[----:B------:R-:W-:-:S13]  /*3cd0*/  ISETP.GT.AND P5, PT, R3, 0x80, P0 ;  /* 0x000000800300780c */ /* 0x000fda00007a4270 */
[----:B------:R-:W2:Y:S01]  /*3ce0*/  @P5 LDG.E.LTC128B.U16 R174, desc[UR36][R170.64] ;  /* 0x00000024aaae5981 */ /* 0x000ea2000c1e1520 */
[----:B------:R-:W-:Y:S01]  /*3cf0*/  BSSY B1, `(.L_x_63) ;  /* 0x000000a000017945 */ /* 0x000fe20003800000 */
[----:B--2---:R-:W-:-:S04]  /*3d00*/  IMAD.U32 R177, R174, 0x10000, RZ ;  /* 0x00010000aeb17824 */ /* 0x004fc800078e00ff */
[----:B------:R-:W-:-:S04]  /*3d10*/  FMUL R177, R177, R184 ;  /* 0x000000b8b1b17220 */ /* 0x000fc80000400000 */
[----:B------:R-:W-:-:S05]  /*3d20*/  FFMA R177, R152, R185, R177 ;  /* 0x000000b998b17223 */ /* 0x000fca00000000b1 */
[----:B------:R-:W-:-:S05]  /*3d30*/  F2FP.BF16.F32.PACK_AB R177, RZ, R177 ;  /* 0x000000b1ffb1723e */ /* 0x000fca00000010ff */
[----:B------:R0:W-:Y:S01]  /*3d40*/  @P5 STG.E.U16 desc[UR36][R8.64], R177 ;  /* 0x000000b108005986 */ /* 0x0001e2000c101524 */
[----:B------:R-:W-:-:S04]  /*3d50*/  LOP3.LUT P5, RZ, R2, 0x2, RZ, 0xc0, !PT ;  /* 0x0000000202ff7812 */ /* 0x000fc800078ac0ff */
[----:B------:R-:W-:-:S13]  /*3d60*/  ISETP.GT.AND P5, PT, R3, 0x80, P5 ;  /* 0x000000800300780c */ /* 0x000fda0002fa4270 */
[----:B0-----:R-:W-:Y:S05]  /*3d70*/  @!P5 BRA `(.L_x_64) ;  /* 0x000000000004d947 */ /* 0x001fea0003800000 */
[----:B------:R0:W5:Y:S02]  /*3d80*/  LDG.E.LTC128B.U16 R174, desc[UR36][R168.64+0x2] ;  /* 0x00000224a8ae7981 */ /* 0x000164000c1e1520 */
.L_x_64:
[----:B------:R-:W-:Y:S05]  /*3d90*/  BSYNC B1 ;  /* 0x0000000000017941 */ /* 0x000fea0003800000 */
.L_x_63:
[----:B-----5:R-:W-:Y:S01]  /*3da0*/  IMAD.U32 R171, R174, 0x10000, RZ ;  /* 0x00010000aeab7824 */ /* 0x020fe200078e00ff */
[----:B------:R-:W-:Y:S01]  /*3db0*/  ISETP.GT.AND P0, PT, R3, 0x88, P0 ;  /* 0x000000880300780c */ /* 0x000fe20000704270 */
[----:B------:R-:W-:Y:S02]  /*3dc0*/  BSSY B1, `(.L_x_65) ;  /* 0x000000a000017945 */ /* 0x000fe40003800000 */
[----:B------:R-:W-:-:S04]  /*3dd0*/  FMUL R152, R171, R184 ;  /* 0x000000b8ab987220 */ /* 0x000fc80000400000 */
[----:B------:R-:W-:-:S05]  /*3de0*/  FFMA R152, R153, R185, R152 ;  /* 0x000000b999987223 */ /* 0x000fca0000000098 */
[----:B------:R-:W-:-:S04]  /*3df0*/  F2FP.BF16.F32.PACK_AB R152, RZ, R152 ;  /* 0x00000098ff98723e */ /* 0x000fc800000010ff */
[----:B------:R-:W-:-:S05]  /*3e00*/  PRMT R153, R152, 0x7610, R153 ;  /* 0x0000761098997816 */ /* 0x000fca0000000099 */
[----:B------:R2:W-:Y:S01]  /*3e10*/  @P5 STG.E.U16 desc[UR36][R8.64+0x2], R153 ;  /* 0x0000029908005986 */ /* 0x0005e2000c101524 */
[----:B------:R-:W-:-:S05]  /*3e20*/  IADD3 R152, P5, R8, R21, RZ ;  /* 0x0000001508987210 */ /* 0x000fca0007fbe0ff */
[----:B--2---:R-:W-:Y:S01]  /*3e30*/  IMAD.X R153, R9, 0x1, R189, P5 ;  /* 0x0000000109997824 */ /* 0x004fe200028e06bd */
[----:B------:R-:W-:Y:S07]  /*3e40*/  @!P0 BRA `(.L_x_66) ;  /* 0x0000000000048947 */ /* 0x000fee0003800000 */
[----:B------:R2:W5:Y:S02]  /*3e50*/  LDG.E.LTC128B.U16 R174, desc[UR36][R172.64] ;  /* 0x00000024acae7981 */ /* 0x000564000c1e1520 */
.L_x_66:
[----:B------:R-:W-:Y:S05]  /*3e60*/  BSYNC B1 ;  /* 0x0000000000017941 */ /* 0x000fea0003800000 */
.L_x_65:
[----:B-----5:R-:W-:Y:S01]  /*3e70*/  IMAD.U32 R171, R174, 0x10000, RZ ;  /* 0x00010000aeab7824 */ /* 0x020fe200078e00ff */
[----:B------:R-:W-:Y:S01]  /*3e80*/  LOP3.LUT P5, RZ, R2, 0x2, RZ, 0xc0, !PT ;  /* 0x0000000202ff7812 */ /* 0x000fe200078ac0ff */
[----:B------:R-:W-:Y:S02]  /*3e90*/  BSSY B1, `(.L_x_67) ;  /* 0x0000008000017945 */ /* 0x000fe40003800000 */
[----:B------:R-:W-:-:S04]  /*3ea0*/  FMUL R171, R171, R184 ;  /* 0x000000b8abab7220 */ /* 0x000fc80000400000 */
[----:B------:R-:W-:-:S05]  /*3eb0*/  FFMA R171, R154, R185, R171 ;  /* 0x000000b99aab7223 */ /* 0x000fca00000000ab */
[----:B------:R-:W-:-:S05]  /*3ec0*/  F2FP.BF16.F32.PACK_AB R171, RZ, R171 ;  /* 0x000000abffab723e */ /* 0x000fca00000010ff */
[----:B------:R0:W-:Y:S01]  /*3ed0*/  @P0 STG.E.U16 desc[UR36][R152.64], R171 ;  /* 0x000000ab98000986 */ /* 0x0001e2000c101524 */
[----:B------:R-:W-:-:S13]  /*3ee0*/  ISETP.GT.AND P0, PT, R3, 0x88, P5 ;  /* 0x000000880300780c */ /* 0x000fda0002f04270 */
[----:B0-----:R-:W-:Y:S05]  /*3ef0*/  @!P0 BRA `(.L_x_68) ;  /* 0x0000000000048947 */ /* 0x001fea0003800000 */
[----:B------:R0:W5:Y:S02]  /*3f00*/  LDG.E.LTC128B.U16 R174, desc[UR36][R14.64+0x2] ;  /* 0x000002240eae7981 */ /* 0x000164000c1e1520 */
.L_x_68:
[----:B------:R-:W-:Y:S05]  /*3f10*/  BSYNC B1 ;  /* 0x0000000000017941 */ /* 0x000fea0003800000 */
.L_x_67:
        /* <DEDUP_REMOVED lines=10> */
.L_x_70:
[----:B------:R-:W-:Y:S05]  /*3fc0*/  BSYNC B1 ;  /* 0x0000000000017941 */ /* 0x000fea0003800000 */
.L_x_69:
        /* <DEDUP_REMOVED lines=9> */
.L_x_72:
[----:B------:R-:W-:Y:S05]  /*4060*/  BSYNC B1 ;  /* 0x0000000000017941 */ /* 0x000fea0003800000 */
.L_x_71:
        /* <DEDUP_REMOVED lines=9> */
.L_x_74:
[----:B------:R-:W-:Y:S05]  /*4100*/  BSYNC B1 ;  /* 0x0000000000017941 */ /* 0x000fea0003800000 */
.L_x_73:
[----:B-----5:R-:W-:Y:S01]  /*4110*/  IMAD.U32 R155, R174, 0x10000, RZ ;  /* 0x00010000ae9b7824 */ /* 0x020fe200078e00ff */
[----:B------:R-:W-:Y:S01]  /*4120*/  ISETP.GT.AND P5, PT, R3, 0x88, P6 ;  /* 0x000000880300780c */ /* 0x000fe200037a4270 */
[----:B------:R-:W-:Y:S02]  /*4130*/  BSSY B1, `(.L_x_75) ;  /* 0x0000007000017945 */ /* 0x000fe40003800000 */
[----:B------:R-:W-:-:S04]  /*4140*/  FMUL R155, R155, R184 ;  /* 0x000000b89b9b7220 */ /* 0x000fc80000400000 */
[----:B------:R-:W-:-:S05]  /*4150*/  FFMA R155, R158, R185, R155 ;  /* 0x000000b99e9b7223 */ /* 0x000fca000000009b */
[----:B------:R-:W-:-:S05]  /*4160*/  F2FP.BF16.F32.PACK_AB R155, RZ, R155 ;  /* 0x0000009bff9b723e */ /* 0x000fca00000010ff */
[----:B------:R0:W-:Y:S01]  /*4170*/  @P0 STG.E.U16 desc[UR36][R152.64+0x10], R155 ;  /* 0x0000109b98000986 */ /* 0x0001e2000c101524 */
[----:B------:R-:W-:Y:S05]  /*4180*/  @!P5 BRA `(.L_x_76) ;  /* 0x000000000004d947 */ /* 0x000fea0003800000 */
[----:B------:R0:W5:Y:S02]  /*4190*/  LDG.E.LTC128B.U16 R174, desc[UR36][R14.64+0x12] ;  /* 0x000012240eae7981 */ /* 0x000164000c1e1520 */
.L_x_76:
[----:B------:R-:W-:Y:S05]  /*41a0*/  BSYNC B1 ;  /* 0x0000000000017941 */ /* 0x000fea0003800000 */
.L_x_75:
[----:B0----5:R-:W-:Y:S01]  /*41b0*/  IMAD.U32 R155, R174, 0x10000, RZ ;  /* 0x00010000ae9b7824 */ /* 0x021fe200078e00ff */
        /* <DEDUP_REMOVED lines=8> */
.L_x_78:
[----:B------:R-:W-:Y:S05]  /*4240*/  BSYNC B1 ;  /* 0x0000000000017941 */ /* 0x000fea0003800000 */
.L_x_77:
        /* <DEDUP_REMOVED lines=9> */
.L_x_80:
[----:B------:R-:W-:Y:S05]  /*42e0*/  BSYNC B1 ;  /* 0x0000000000017941 */ /* 0x000fea0003800000 */
.L_x_79:
        /* <DEDUP_REMOVED lines=9> */
.L_x_82:
[----:B------:R-:W-:Y:S05]  /*4380*/  BSYNC B1 ;  /* 0x0000000000017941 */ /* 0x000fea0003800000 */
.L_x_81:
        /* <DEDUP_REMOVED lines=9> */
.L_x_84:
[----:B------:R-:W-:Y:S05]  /*4420*/  BSYNC B1 ;  /* 0x0000000000017941 */ /* 0x000fea0003800000 */
.L_x_83:
        /* <DEDUP_REMOVED lines=9> */
.L_x_86:
[----:B------:R-:W-:Y:S05]  /*44c0*/  BSYNC B1 ;  /* 0x0000000000017941 */ /* 0x000fea0003800000 */
.L_x_85:
        /* <DEDUP_REMOVED lines=9> */
.L_x_88:
[----:B------:R-:W-:Y:S05]  /*4560*/  BSYNC B1 ;  /* 0x0000000000017941 */ /* 0x000fea0003800000 */
.L_x_87:
        /* <DEDUP_REMOVED lines=9> */
.L_x_90:
[----:B------:R-:W-:Y:S05]  /*4600*/  BSYNC B1 ;  /* 0x0000000000017941 */ /* 0x000fea0003800000 */
.L_x_89:
        /* <DEDUP_REMOVED lines=9> */
.L_x_92:
[----:B------:R-:W-:Y:S05]  /*46a0*/  BSYNC B1 ;  /* 0x0000000000017941 */ /* 0x000fea0003800000 */
.L_x_91:
[----:B0----5:R-:W-:Y:S01]  /*46b0*/  IMAD.U32 R155, R174, 0x10000, RZ ;  /* 0x00010000ae9b7824 */ /* 0x021fe200078e00ff */
        /* <DEDUP_REMOVED lines=11> */
.L_x_94:
[----:B------:R-:W-:Y:S05]  /*4770*/  BSYNC B1 ;  /* 0x0000000000017941 */ /* 0x000fea0003800000 */
.L_x_93:
        /* <DEDUP_REMOVED lines=12> */
.L_x_96:
[----:B------:R-:W-:Y:S05]  /*4840*/  BSYNC B1 ;  /* 0x0000000000017941 */ /* 0x000fea0003800000 */
.L_x_95:
        /* <DEDUP_REMOVED lines=9> */
.L_x_98:
[----:B------:R-:W-:Y:S05]  /*48e0*/  BSYNC B1 ;  /* 0x0000000000017941 */ /* 0x000fea0003800000 */
.L_x_97:
        /* <DEDUP_REMOVED lines=9> */
.L_x_100:
[----:B------:R-:W-:Y:S05]  /*4980*/  BSYNC B1 ;  /* 0x0000000000017941 */ /* 0x000fea0003800000 */
.L_x_99:
        /* <DEDUP_REMOVED lines=12> */
.L_x_102:
[----:B------:R-:W-:Y:S05]  /*4a50*/  BSYNC B1 ;  /* 0x0000000000017941 */ /* 0x000fea0003800000 */
.L_x_101:
[----:B-----5:R-:W-:Y:S01]  /*4a60*/  IMAD.U32 R137, R174, 0x10000, RZ ;  /* 0x00010000ae897824 */ /* 0x020fe200078e00ff */
[----:B0-----:R-:W-:Y:S01]  /*4a70*/  IADD3 R136, P0, P2, R21, R6, R19 ;  /* 0x0000000615887210 */ /* 0x001fe20007a1e013 */
[----:B------:R-:W-:Y:S01]  /*4a80*/  BSSY B1, `(.L_x_103) ;  /* 0x000000a000017945 */ /* 0x000fe20003800000 */
[----:B------:R-:W-:Y:S01]  /*4a90*/  ISETP.GT.AND P4, PT, R20, 0x29, PT ;  /* 0x000000291400780c */ /* 0x000fe20003f84270 */
[----:B------:R-:W-:-:S04]  /*4aa0*/  FMUL R137, R137, R184 ;  /* 0x000000b889897220 */ /* 0x000fc80000400000 */
[----:B------:R-:W-:Y:S01]  /*4ab0*/  FFMA R140, R140, R185, R137 ;  /* 0x000000b98c8c7223 */ /* 0x000fe20000000089 */
[----:B------:R-:W-:Y:S02]  /*4ac0*/  IADD3.X R137, R189, R7, R175, P0, P2 ;  /* 0x00000007bd897210 */ /* 0x000fe400007e44af */
[----:B------:R-:W-:Y:S02]  /*4ad0*/  ISETP.GT.AND P0, PT, R3, RZ, P4 ;  /* 0x000000ff0300720c */ /* 0x000fe40002704270 */
[----:B------:R-:W-:-:S05]  /*4ae0*/  F2FP.BF16.F32.PACK_AB R140, RZ, R140 ;  /* 0x0000008cff8c723e */ /* 0x000fca00000010ff */
[----:B------:R0:W-:Y:S06]  /*4af0*/  @P1 STG.E.U16 desc[UR36][R6.64+0x50], R140 ;  /* 0x0000508c06001986 */ /* 0x0001ec000c101524 */
[----:B------:R-:W-:Y:S05]  /*4b00*/  @!P0 BRA `(.L_x_104) ;  /* 0x0000000000048947 */ /* 0x000fea0003800000 */
[----:B------:R0:W5:Y:S02]  /*4b10*/  LDG.E.LTC128B.U16 R174, desc[UR36][R4.64+0x52] ;  /* 0x0000522404ae7981 */ /* 0x000164000c1e1520 */
.L_x_104:
[----:B------:R-:W-:Y:S05]  /*4b20*/  BSYNC B1 ;  /* 0x0000000000017941 */ /* 0x000fea0003800000 */
.L_x_103:
        /* <DEDUP_REMOVED lines=9> */
.L_x_106:
[----:B------:R-:W-:Y:S05]  /*4bc0*/  BSYNC B1 ;  /* 0x0000000000017941 */ /* 0x000fea0003800000 */
.L_x_105:
        /* <DEDUP_REMOVED lines=9> */
.L_x_108:
[----:B------:R-:W-:Y:S05]  /*4c60*/  BSYNC B1 ;  /* 0x0000000000017941 */ /* 0x000fea0003800000 */
.L_x_107:
[----:B0----5:R-:W-:Y:S01]  /*4c70*/  IMAD.U32 R19, R174, 0x10000, RZ ;  /* 0x00010000ae137824 */ /* 0x021fe200078e00ff */
        /* <DEDUP_REMOVED lines=9> */
.L_x_110:
[----:B------:R-:W-:Y:S05]  /*4d10*/  BSYNC B1 ;  /* 0x0000000000017941 */ /* 0x000fea0003800000 */
.L_x_109:
[----:B-----5:R-:W-:Y:S01]  /*4d20*/  IMAD.U32 R19, R174, 0x10000, RZ ;  /* 0x00010000ae137824 */ /* 0x020fe200078e00ff */
[----:B------:R-:W-:Y:S01]  /*4d30*/  ISETP.GT.AND P2, PT, R20, 0x31, PT ;  /* 0x000000311400780c */ /* 0x000fe20003f44270 */
[----:B------:R-:W-:Y:S02]  /*4d40*/  BSSY B1, `(.L_x_111) ;  /* 0x000000a000017945 */ /* 0x000fe40003800000 */
[----:B------:R-:W-:-:S04]  /*4d50*/  FMUL R19, R19, R184 ;  /* 0x000000b813137220 */ /* 0x000fc80000400000 */
[----:B------:R-:W-:-:S05]  /*4d60*/  FFMA R19, R144, R185, R19 ;  /* 0x000000b990137223 */ /* 0x000fca0000000013 */
[----:B------:R-:W-:-:S05]  /*4d70*/  F2FP.BF16.F32.PACK_AB R19, RZ, R19 ;  /* 0x00000013ff13723e */ /* 0x000fca00000010ff */
[----:B------:R0:W-:Y:S01]  /*4d80*/  @P0 STG.E.U16 desc[UR36][R6.64+0x60], R19 ;  /* 0x0000601306000986 */ /* 0x0001e2000c101524 */
[----:B------:R-:W-:-:S05]  /*4d90*/  IADD3 R138, P0, R21, R8, RZ ;  /* 0x00000008158a7210 */ /* 0x000fca0007f1e0ff */
[----:B------:R-:W-:Y:S01]  /*4da0*/  IMAD.X R139, R189, 0x1, R9, P0 ;  /* 0x00000001bd8b7824 */ /* 0x000fe200000e0609 */
[----:B------:R-:W-:-:S13]  /*4db0*/  ISETP.GT.AND P0, PT, R3, RZ, P2 ;  /* 0x000000ff0300720c */ /* 0x000fda0001704270 */
[----:B0-----:R-:W-:Y:S05]  /*4dc0*/  @!P0 BRA `(.L_x_112) ;  /* 0x0000000000048947 */ /* 0x001fea0003800000 */
[----:B------:R0:W5:Y:S02]  /*4dd0*/  LDG.E.LTC128B.U16 R174, desc[UR36][R4.64+0x62] ;  /* 0x0000622404ae7981 */ /* 0x000164000c1e1520 */
.L_x_112:
[----:B------:R-:W-:Y:S05]  /*4de0*/  BSYNC B1 ;  /* 0x0000000000017941 */ /* 0x000fea0003800000 */
.L_x_111:
        /* <DEDUP_REMOVED lines=9> */
.L_x_114:
[----:B------:R-:W-:Y:S05]  /*4e80*/  BSYNC B1 ;  /* 0x0000000000017941 */ /* 0x000fea0003800000 */
.L_x_113:
        /* <DEDUP_REMOVED lines=9> */
.L_x_116:
[----:B------:R-:W-:Y:S05]  /*4f20*/  BSYNC B1 ;  /* 0x0000000000017941 */ /* 0x000fea0003800000 */
.L_x_115:
        /* <DEDUP_REMOVED lines=10> */
.L_x_118:
[----:B------:R-:W-:Y:S05]  /*4fd0*/  BSYNC B1 ;  /* 0x0000000000017941 */ /* 0x000fea0003800000 */
.L_x_117:
        /* <DEDUP_REMOVED lines=10> */
.L_x_120:
[----:B------:R-:W-:Y:S05]  /*5080*/  BSYNC B1 ;  /* 0x0000000000017941 */ /* 0x000fea0003800000 */
.L_x_119:
        /* <DEDUP_REMOVED lines=9> */
.L_x_122:
[----:B------:R-:W-:Y:S05]  /*5120*/  BSYNC B1 ;  /* 0x0000000000017941 */ /* 0x000fea0003800000 */
.L_x_121:
        /* <DEDUP_REMOVED lines=9> */
.L_x_124:
[----:B------:R-:W-:Y:S05]  /*51c0*/  BSYNC B1 ;  /* 0x0000000000017941 */ /* 0x000fea0003800000 */
.L_x_123:
[----:B-----5:R-:W-:Y:S01]  /*51d0*/  IMAD.U32 R19, R174, 0x10000, RZ ;  /* 0x00010000ae137824 */ /* 0x020fe200078e00ff */
[----:B------:R-:W-:Y:S03]  /*51e0*/  BSSY B1, `(.L_x_125) ;  /* 0x0000009000017945 */ /* 0x000fe60003800000 */
        /* <DEDUP_REMOVED lines=8> */
.L_x_126:
[----:B------:R-:W-:Y:S05]  /*5270*/  BSYNC B1 ;  /* 0x0000000000017941 */ /* 0x000fea0003800000 */
.L_x_125:
        /* <DEDUP_REMOVED lines=10> */
.L_x_128:
[----:B------:R-:W-:Y:S05]  /*5320*/  BSYNC B1 ;  /* 0x0000000000017941 */ /* 0x000fea0003800000 */
.L_x_127:
        /* <DEDUP_REMOVED lines=10> */
.L_x_130:
[----:B------:R-:W-:Y:S05]  /*53d0*/  BSYNC B1 ;  /* 0x0000000000017941 */ /* 0x000fea0003800000 */
.L_x_129:
        /* <DEDUP_REMOVED lines=10> */
.L_x_132:
[----:B------:R-:W-:Y:S05]  /*5480*/  BSYNC B1 ;  /* 0x0000000000017941 */ /* 0x000fea0003800000 */
.L_x_131:
        /* <DEDUP_REMOVED lines=9> */
.L_x_134:
[----:B------:R-:W-:Y:S05]  /*5520*/  BSYNC B1 ;  /* 0x0000000000017941 */ /* 0x000fea0003800000 */
.L_x_133:
        /* <DEDUP_REMOVED lines=9> */
.L_x_136:
[----:B------:R-:W-:Y:S05]  /*55c0*/  BSYNC B1 ;  /* 0x0000000000017941 */ /* 0x000fea0003800000 */
.L_x_135:
        /* <DEDUP_REMOVED lines=9> */
.L_x_138:
[----:B------:R-:W-:Y:S05]  /*5660*/  BSYNC B1 ;  /* 0x0000000000017941 */ /* 0x000fea0003800000 */
.L_x_137:
[----:B-----5:R-:W-:Y:S01]  /*5670*/  IMAD.U32 R19, R174, 0x10000, RZ ;  /* 0x00010000ae137824 */ /* 0x020fe200078e00ff */
[----:B------:R-:W-:Y:S01]  /*5680*/  ISETP.GT.AND P4, PT, R3, 0x88, P4 ;  /* 0x000000880300780c */ /* 0x000fe20002784270 */
[----:B------:R-:W-:Y:S01]  /*5690*/  IMAD.MOV.U32 R120, RZ, RZ, R138 ;  /* 0x000000ffff787224 */ /* 0x000fe200078e008a */
[----:B------:R-:W-:Y:S01]  /*56a0*/  BSSY B1, `(.L_x_139) ;  /* 0x0000008000017945 */ /* 0x000fe20003800000 */
[----:B------:R-:W-:Y:S01]  /*56b0*/  FMUL R19, R19, R184 ;  /* 0x000000b813137220 */ /* 0x000fe20000400000 */
[----:B------:R-:W-:-:S03]  /*56c0*/  IMAD.MOV.U32 R121, RZ, RZ, R139 ;  /* 0x000000ffff797224 */ /* 0x000fc600078e008b */
[----:B------:R-:W-:-:S05]  /*56d0*/  FFMA R19, R126, R185, R19 ;  /* 0x000000b97e137223 */ /* 0x000fca0000000013 */
[----:B------:R-:W-:-:S05]  /*56e0*/  F2FP.BF16.F32.PACK_AB R19, RZ, R19 ;  /* 0x00000013ff13723e */ /* 0x000fca00000010ff */
[----:B------:R0:W-:Y:S01]  /*56f0*/  @P5 STG.E.U16 desc[UR36][R120.64+0x50], R19 ;  /* 0x0000501378005986 */ /* 0x0001e2000c101524 */
[----:B------:R-:W-:Y:S05]  /*5700*/  @!P4 BRA `(.L_x_140) ;  /* 0x000000000004c947 */ /* 0x000fea0003800000 */
[----:B------:R0:W5:Y:S02]  /*5710*/  LDG.E.LTC128B.U16 R174, desc[UR36][R14.64+0x52] ;  /* 0x000052240eae7981 */ /* 0x000164000c1e1520 */
.L_x_140:
[----:B------:R-:W-:Y:S05]  /*5720*/  BSYNC B1 ;  /* 0x0000000000017941 */ /* 0x000fea0003800000 */
.L_x_139:
        /* <DEDUP_REMOVED lines=9> */
.L_x_142:
[----:B------:R-:W-:Y:S05]  /*57c0*/  BSYNC B1 ;  /* 0x0000000000017941 */ /* 0x000fea0003800000 */
.L_x_141:
        /* <DEDUP_REMOVED lines=9> */
.L_x_144:
[----:B------:R-:W-:Y:S05]  /*5860*/  BSYNC B1 ;  /* 0x0000000000017941 */ /* 0x000fea0003800000 */
.L_x_143:
        /* <DEDUP_REMOVED lines=9> */
.L_x_146:
[----:B------:R-:W-:Y:S05]  /*5900*/  BSYNC B1 ;  /* 0x0000000000017941 */ /* 0x000fea0003800000 */
.L_x_145:
        /* <DEDUP_REMOVED lines=9> */
.L_x_148:
[----:B------:R-:W-:Y:S05]  /*59a0*/  BSYNC B1 ;  /* 0x0000000000017941 */ /* 0x000fea0003800000 */
.L_x_147:
        /* <DEDUP_REMOVED lines=9> */
.L_x_150:
[----:B------:R-:W-:Y:S05]  /*5a40*/  BSYNC B1 ;  /* 0x0000000000017941 */ /* 0x000fea0003800000 */
.L_x_149:
        /* <DEDUP_REMOVED lines=9> */
.L_x_152:
[----:B------:R-:W-:Y:S05]  /*5ae0*/  BSYNC B1 ;  /* 0x0000000000017941 */ /* 0x000fea0003800000 */
.L_x_151:
        /* <DEDUP_REMOVED lines=9> */
.L_x_154:
[----:B------:R-:W-:Y:S05]  /*5b80*/  BSYNC B1 ;  /* 0x0000000000017941 */ /* 0x000fea0003800000 */
.L_x_153:
        /* <DEDUP_REMOVED lines=9> */
.L_x_156:
[----:B------:R-:W-:Y:S05]  /*5c20*/  BSYNC B1 ;  /* 0x0000000000017941 */ /* 0x000fea0003800000 */
.L_x_155:
[----:B0----5:R-:W-:Y:S01]  /*5c30*/  IMAD.U32 R19, R174, 0x10000, RZ ;  /* 0x00010000ae137824 */ /* 0x021fe200078e00ff */
[----:B------:R-:W-:Y:S01]  /*5c40*/  ISETP.GT.AND P3, PT, R20, 0x40, PT ;  /* 0x000000401400780c */ /* 0x000fe20003f64270 */
[----:B------:R-:W-:Y:S02]  /*5c50*/  BSSY B1, `(.L_x_157) ;  /* 0x0000009000017945 */ /* 0x000fe40003800000 */
[----:B------:R-:W-:Y:S01]  /*5c60*/  FMUL R122, R19, R184 ;  /* 0x000000b8137a7220 */ /* 0x000fe20000400000 */
[----:B------:R-:W-:Y:S02]  /*5c70*/  ISETP.GT.AND P1, PT, R3, RZ, P3 ;  /* 0x000000ff0300720c */ /* 0x000fe40001f24270 */
[----:B------:R-:W-:Y:S01]  /*5c80*/  P2R R21, PR, RZ, 0x8 ;  /* 0x00000008ff157803 */ /* 0x000fe20000000000 */
[----:B------:R-:W-:-:S05]  /*5c90*/  FFMA R122, R135, R185, R122 ;  /* 0x000000b9877a7223 */ /* 0x000fca000000007a */
[----:B------:R-:W-:-:S05]  /*5ca0*/  F2FP.BF16.F32.PACK_AB R122, RZ, R122 ;  /* 0x0000007aff7a723e */ /* 0x000fca00000010ff */
[----:B------:R0:W-:Y:S01]  /*5cb0*/  @P0 STG.E.U16 desc[UR36][R120.64+0x72], R122 ;  /* 0x0000727a78000986 */ /* 0x0001e2000c101524 */
[----:B------:R-:W-:Y:S05]  /*5cc0*/  @!P1 BRA `(.L_x_158) ;  /* 0x0000000000049947 */ /* 0x000fea0003800000 */
[----:B------:R0:W5:Y:S02]  /*5cd0*/  LDG.E.LTC128B.U16 R174, desc[UR36][R4.64+0x80] ;  /* 0x0000802404ae7981 */ /* 0x000164000c1e1520 */
.L_x_158:
[----:B------:R-:W-:Y:S05]  /*5ce0*/  BSYNC B1 ;  /* 0x0000000000017941 */ /* 0x000fea0003800000 */
.L_x_157:
[----:B-----5:R-:W-:Y:S01]  /*5cf0*/  IMAD.U32 R19, R174, 0x10000, RZ ;  /* 0x00010000ae137824 */ /* 0x020fe200078e00ff */
[----:B------:R-:W-:Y:S01]  /*5d00*/  ISETP.GT.AND P2, PT, R20, 0x41, PT ;  /* 0x000000411400780c */ /* 0x000fe20003f44270 */
[----:B------:R-:W-:Y:S02]  /*5d10*/  BSSY B1, `(.L_x_159) ;  /* 0x0000009000017945 */ /* 0x000fe40003800000 */
[----:B------:R-:W-:Y:S01]  /*5d20*/  FMUL R19, R19, R184 ;  /* 0x000000b813137220 */ /* 0x000fe20000400000 */
[----:B------:R-:W-:Y:S02]  /*5d30*/  ISETP.GT.AND P0, PT, R3, RZ, P2 ;  /* 0x000000ff0300720c */ /* 0x000fe40001704270 */
[----:B0-----:R-:W-:Y:S01]  /*5d40*/  P2R R122, PR, RZ, 0x4 ;  /* 0x00000004ff7a7803 */ /* 0x001fe20000000000 */
[----:B------:R-:W-:-:S05]  /*5d50*/  FFMA R19, R104, R185, R19 ;  /* 0x000000b968137223 */ /* 0x000fca0000000013 */
[----:B------:R-:W-:-:S05]  /*5d60*/  F2FP.BF16.F32.PACK_AB R19, RZ, R19 ;  /* 0x00000013ff13723e */ /* 0x000fca00000010ff */
[----:B------:R0:W-:Y:S01]  /*5d70*/  @P1 STG.E.U16 desc[UR36][R6.64+0x80], R19 ;  /* 0x0000801306001986 */ /* 0x0001e2000c101524 */
[----:B------:R-:W-:Y:S05]  /*5d80*/  @!P0 BRA `(.L_x_160) ;  /* 0x0000000000048947 */ /* 0x000fea0003800000 */
[----:B------:R0:W5:Y:S02]  /*5d90*/  LDG.E.LTC128B.U16 R174, desc[UR36][R4.64+0x82] ;  /* 0x0000822404ae7981 */ /* 0x000164000c1e1520 */
.L_x_160:
[----:B------:R-:W-:Y:S05]  /*5da0*/  BSYNC B1 ;  /* 0x0000000000017941 */ /* 0x000fea0003800000 */
.L_x_159:
        /* <DEDUP_REMOVED lines=9> */
.L_x_162:
[----:B------:R-:W-:Y:S05]  /*5e40*/  BSYNC B1 ;  /* 0x0000000000017941 */ /* 0x000fea0003800000 */
.L_x_161:
        /* <DEDUP_REMOVED lines=9> */
.L_x_164:
[----:B------:R-:W-:Y:S05]  /*5ee0*/  BSYNC B1 ;  /* 0x0000000000017941 */ /* 0x000fea0003800000 */
.L_x_163:
[----:B0----5:R-:W-:Y:S01]  /*5ef0*/  IMAD.U32 R19, R174, 0x10000, RZ ;  /* 0x00010000ae137824 */ /* 0x021fe200078e00ff */
[----:B------:R-:W-:Y:S01]  /*5f00*/  ISETP.GT.AND P6, PT, R20, 0x48, PT ;  /* 0x000000481400780c */ /* 0x000fe20003fc4270 */
[----:B------:R-:W-:Y:S02]  /*5f10*/  BSSY B1, `(.L_x_165) ;  /* 0x0000008000017945 */ /* 0x000fe40003800000 */
[----:B------:R-:W-:Y:S01]  /*5f20*/  FMUL R104, R19, R184 ;  /* 0x000000b813687220 */ /* 0x000fe20000400000 */
[----:B------:R-:W-:-:S03]  /*5f30*/  ISETP.GT.AND P1, PT, R3, RZ, P6 ;  /* 0x000000ff0300720c */ /* 0x000fc60003724270 */
[----:B------:R-:W-:-:S05]  /*5f40*/  FFMA R104, R107, R185, R104 ;  /* 0x000000b96b687223 */ /* 0x000fca0000000068 */
[----:B------:R-:W-:-:S05]  /*5f50*/  F2FP.BF16.F32.PACK_AB R104, RZ, R104 ;  /* 0x00000068ff68723e */ /* 0x000fca00000010ff */
[----:B------:R0:W-:Y:S01]  /*5f60*/  @P0 STG.E.U16 desc[UR36][R12.64+0x82], R104 ;  /* 0x000082680c000986 */ /* 0x0001e2000c101524 */
[----:B------:R-:W-:Y:S05]  /*5f70*/  @!P1 BRA `(.L_x_166) ;  /* 0x0000000000049947 */ /* 0x000fea0003800000 */
[----:B------:R0:W5:Y:S02]  /*5f80*/  LDG.E.LTC128B.U16 R174, desc[UR36][R4.64+0x90] ;  /* 0x0000902404ae7981 */ /* 0x000164000c1e1520 */
.L_x_166:
[----:B------:R-:W-:Y:S05]  /*5f90*/  BSYNC B1 ;  /* 0x0000000000017941 */ /* 0x000fea0003800000 */
.L_x_165:
[----:B-----5:R-:W-:Y:S01]  /*5fa0*/  IMAD.U32 R19, R174, 0x10000, RZ ;  /* 0x00010000ae137824 */ /* 0x020fe200078e00ff */
        /* <DEDUP_REMOVED lines=9> */
.L_x_168:
[----:B------:R-:W-:Y:S05]  /*6040*/  BSYNC B1 ;  /* 0x0000000000017941 */ /* 0x000fea0003800000 */
.L_x_167:
        /* <DEDUP_REMOVED lines=9> */
.L_x_170:
[----:B------:R-:W-:Y:S05]  /*60e0*/  BSYNC B1 ;  /* 0x0000000000017941 */ /* 0x000fea0003800000 */
.L_x_169:
        /* <DEDUP_REMOVED lines=9> */
.L_x_172:
[----:B------:R-:W-:Y:S05]  /*6180*/  BSYNC B1 ;  /* 0x0000000000017941 */ /* 0x000fea0003800000 */
.L_x_171:
        /* <DEDUP_REMOVED lines=10> */
.L_x_174:
[----:B------:R-:W-:Y:S05]  /*6230*/  BSYNC B1 ;  /* 0x0000000000017941 */ /* 0x000fea0003800000 */
.L_x_173:
        /* <DEDUP_REMOVED lines=10> */
.L_x_176:
[----:B------:R-:W-:Y:S05]  /*62e0*/  BSYNC B1 ;  /* 0x0000000000017941 */ /* 0x000fea0003800000 */
.L_x_175:
        /* <DEDUP_REMOVED lines=9> */
.L_x_178:
[----:B------:R-:W-:Y:S05]  /*6380*/  BSYNC B1 ;  /* 0x0000000000017941 */ /* 0x000fea0003800000 */
.L_x_177:
        /* <DEDUP_REMOVED lines=9> */
.L_x_180:
[----:B------:R-:W-:Y:S05]  /*6420*/  BSYNC B1 ;  /* 0x0000000000017941 */ /* 0x000fea0003800000 */
.L_x_179:
        /* <DEDUP_REMOVED lines=10> */
.L_x_182:
[----:B------:R-:W-:Y:S05]  /*64d0*/  BSYNC B1 ;  /* 0x0000000000017941 */ /* 0x000fea0003800000 */
.L_x_181:
        /* <DEDUP_REMOVED lines=10> */
.L_x_184:
[----:B------:R-:W-:Y:S05]  /*6580*/  BSYNC B1 ;  /* 0x0000000000017941 */ /* 0x000fea0003800000 */
.L_x_183:
        /* <DEDUP_REMOVED lines=9> */
.L_x_186:
[----:B------:R-:W-:Y:S05]  /*6620*/  BSYNC B1 ;  /* 0x0000000000017941 */ /* 0x000fea0003800000 */
.L_x_185:
        /* <DEDUP_REMOVED lines=9> */
.L_x_188:
[----:B------:R-:W-:Y:S05]  /*66c0*/  BSYNC B1 ;  /* 0x0000000000017941 */ /* 0x000fea0003800000 */
.L_x_187:
[----:B-----5:R-:W-:Y:S01]  /*66d0*/  IMAD.U32 R19, R174, 0x10000, RZ ;  /* 0x00010000ae137824 */ /* 0x020fe200078e00ff */
[----:B------:R-:W-:Y:S03]  /*66e0*/  BSSY B1, `(.L_x_189) ;  /* 0x0000009000017945 */ /* 0x000fe60003800000 */
[----:B------:R-:W-:-:S04]  /*66f0*/  FMUL R104, R19, R184 ;  /* 0x000000b813687220 */ /* 0x000fc80000400000 */
[----:B------:R-:W-:-:S05]  /*6700*/  FFMA R104, R119, R185, R104 ;  /* 0x000000b977687223 */ /* 0x000fca0000000068 */
[----:B------:R-:W-:-:S05]  /*6710*/  F2FP.BF16.F32.PACK_AB R104, RZ, R104 ;  /* 0x00000068ff68723e */ /* 0x000fca00000010ff */
[----:B------:R0:W-:Y:S01]  /*6720*/  @P5 STG.E.U16 desc[UR36][R12.64+0xb2], R104 ;  /* 0x0000b2680c005986 */ /* 0x0001e2000c101524 */
[----:B------:R-:W-:-:S04]  /*6730*/  ISETP.NE.AND P5, PT, R21, RZ, PT ;  /* 0x000000ff1500720c */ /* 0x000fc80003fa5270 */
[----:B------:R-:W-:-:S13]  /*6740*/  ISETP.GT.AND P5, PT, R3, 0x80, P5 ;  /* 0x000000800300780c */ /* 0x000fda0002fa4270 */
[----:B0-----:R-:W-:Y:S05]  /*6750*/  @!P5 BRA `(.L_x_190) ;  /* 0x000000000004d947 */ /* 0x001fea0003800000 */
[----:B------:R0:W5:Y:S02]  /*6760*/  LDG.E.LTC128B.U16 R174, desc[UR36][R168.64+0x80] ;  /* 0x00008024a8ae7981 */ /* 0x000164000c1e1520 */
.L_x_190:
[----:B------:R-:W-:Y:S05]  /*6770*/  BSYNC B1 ;  /* 0x0000000000017941 */ /* 0x000fea0003800000 */
.L_x_189:
        /* <DEDUP_REMOVED lines=10> */
.L_x_192:
[----:B------:R-:W-:Y:S05]  /*6820*/  BSYNC B1 ;  /* 0x0000000000017941 */ /* 0x000fea0003800000 */
.L_x_191:
        /* <DEDUP_REMOVED lines=10> */
.L_x_194:
[----:B------:R-:W-:Y:S05]  /*68d0*/  BSYNC B1 ;  /* 0x0000000000017941 */ /* 0x000fea0003800000 */
.L_x_193:
        /* <DEDUP_REMOVED lines=10> */
.L_x_196:
[----:B------:R-:W-:Y:S05]  /*6980*/  BSYNC B1 ;  /* 0x0000000000017941 */ /* 0x000fea0003800000 */
.L_x_195:
        /* <DEDUP_REMOVED lines=9> */
.L_x_198:
[----:B------:R-:W-:Y:S05]  /*6a20*/  BSYNC B1 ;  /* 0x0000000000017941 */ /* 0x000fea0003800000 */
.L_x_197:
        /* <DEDUP_REMOVED lines=9> */
.L_x_200:
[----:B------:R-:W-:Y:S05]  /*6ac0*/  BSYNC B1 ;  /* 0x0000000000017941 */ /* 0x000fea0003800000 */
.L_x_199:
        /* <DEDUP_REMOVED lines=9> */
.L_x_202:
[----:B------:R-:W-:Y:S05]  /*6b60*/  BSYNC B1 ;  /* 0x0000000000017941 */ /* 0x000fea0003800000 */
.L_x_201:
        /* <DEDUP_REMOVED lines=9> */
.L_x_204:
[----:B------:R-:W-:Y:S05]  /*6c00*/  BSYNC B1 ;  /* 0x0000000000017941 */ /* 0x000fea0003800000 */
.L_x_203:
        /* <DEDUP_REMOVED lines=9> */
.L_x_206:
[----:B------:R-:W-:Y:S05]  /*6ca0*/  BSYNC B1 ;  /* 0x0000000000017941 */ /* 0x000fea0003800000 */
.L_x_205:
        /* <DEDUP_REMOVED lines=9> */
.L_x_208:
[----:B------:R-:W-:Y:S05]  /*6d40*/  BSYNC B1 ;  /* 0x0000000000017941 */ /* 0x000fea0003800000 */
.L_x_207:
        /* <DEDUP_REMOVED lines=9> */
.L_x_210:
[----:B------:R-:W-:Y:S05]  /*6de0*/  BSYNC B1 ;  /* 0x0000000000017941 */ /* 0x000fea0003800000 */
.L_x_209:
        /* <DEDUP_REMOVED lines=9> */
.L_x_212:
[----:B------:R-:W-:Y:S05]  /*6e80*/  BSYNC B1 ;  /* 0x0000000000017941 */ /* 0x000fea0003800000 */
.L_x_211:
        /* <DEDUP_REMOVED lines=9> */
.L_x_214:
[----:B------:R-:W-:Y:S05]  /*6f20*/  BSYNC B1 ;  /* 0x0000000000017941 */ /* 0x000fea0003800000 */
.L_x_213:
        /* <DEDUP_REMOVED lines=9> */
.L_x_216:
[----:B------:R-:W-:Y:S05]  /*6fc0*/  BSYNC B1 ;  /* 0x0000000000017941 */ /* 0x000fea0003800000 */
.L_x_215:
        /* <DEDUP_REMOVED lines=9> */
.L_x_218:
[----:B------:R-:W-:Y:S05]  /*7060*/  BSYNC B1 ;  /* 0x0000000000017941 */ /* 0x000fea0003800000 */
.L_x_217:
        /* <DEDUP_REMOVED lines=9> */
.L_x_220:
[----:B------:R-:W-:Y:S05]  /*7100*/  BSYNC B1 ;  /* 0x0000000000017941 */ /* 0x000fea0003800000 */
.L_x_219:
        /* <DEDUP_REMOVED lines=11> */
.L_x_222:
[----:B------:R-:W-:Y:S05]  /*71c0*/  BSYNC B1 ;  /* 0x0000000000017941 */ /* 0x000fea0003800000 */
.L_x_221:
        /* <DEDUP_REMOVED lines=11> */
.L_x_224:
[----:B------:R-:W-:Y:S05]  /*7280*/  BSYNC B1 ;  /* 0x0000000000017941 */ /* 0x000fea0003800000 */
.L_x_223:
        /* <DEDUP_REMOVED lines=9> */
.L_x_226:
[----:B------:R-:W-:Y:S05]  /*7320*/  BSYNC B1 ;  /* 0x0000000000017941 */ /* 0x000fea0003800000 */
.L_x_225:
        /* <DEDUP_REMOVED lines=9> */
.L_x_228:
[----:B------:R-:W-:Y:S05]  /*73c0*/  BSYNC B1 ;  /* 0x0000000000017941 */ /* 0x000fea0003800000 */
.L_x_227:
        /* <DEDUP_REMOVED lines=10> */
.L_x_230:
[----:B------:R-:W-:Y:S05]  /*7470*/  BSYNC B1 ;  /* 0x0000000000017941 */ /* 0x000fea0003800000 */
.L_x_229:
        /* <DEDUP_REMOVED lines=10> */
.L_x_232:
[----:B------:R-:W-:Y:S05]  /*7520*/  BSYNC B1 ;  /* 0x0000000000017941 */ /* 0x000fea0003800000 */
.L_x_231:
        /* <DEDUP_REMOVED lines=9> */
.L_x_234:
[----:B------:R-:W-:Y:S05]  /*75c0*/  BSYNC B1 ;  /* 0x0000000000017941 */ /* 0x000fea0003800000 */
.L_x_233:
        /* <DEDUP_REMOVED lines=9> */
.L_x_236:
[----:B------:R-:W-:Y:S05]  /*7660*/  BSYNC B1 ;  /* 0x0000000000017941 */ /* 0x000fea0003800000 */
.L_x_235:
        /* <DEDUP_REMOVED lines=10> */
.L_x_238:
[----:B------:R-:W-:Y:S05]  /*7710*/  BSYNC B1 ;  /* 0x0000000000017941 */ /* 0x000fea0003800000 */
.L_x_237:
        /* <DEDUP_REMOVED lines=10> */
.L_x_240:
[----:B------:R-:W-:Y:S05]  /*77c0*/  BSYNC B1 ;  /* 0x0000000000017941 */ /* 0x000fea0003800000 */
.L_x_239:
        /* <DEDUP_REMOVED lines=9> */
.L_x_242:
[----:B------:R-:W-:Y:S05]  /*7860*/  BSYNC B1 ;  /* 0x0000000000017941 */ /* 0x000fea0003800000 */
.L_x_241:
        /* <DEDUP_REMOVED lines=9> */
.L_x_244:
[----:B------:R-:W-:Y:S05]  /*7900*/  BSYNC B1 ;  /* 0x0000000000017941 */ /* 0x000fea0003800000 */
.L_x_243:
        /* <DEDUP_REMOVED lines=10> */
.L_x_246:
[----:B------:R-:W-:Y:S05]  /*79b0*/  BSYNC B1 ;  /* 0x0000000000017941 */ /* 0x000fea0003800000 */
.L_x_245:
        /* <DEDUP_REMOVED lines=10> */
.L_x_248:
[----:B------:R-:W-:Y:S05]  /*7a60*/  BSYNC B1 ;  /* 0x0000000000017941 */ /* 0x000fea0003800000 */
.L_x_247:
        /* <DEDUP_REMOVED lines=9> */
.L_x_250:
[----:B------:R-:W-:Y:S05]  /*7b00*/  BSYNC B1 ;  /* 0x0000000000017941 */ /* 0x000fea0003800000 */
.L_x_249:
        /* <DEDUP_REMOVED lines=9> */
.L_x_252:
[----:B------:R-:W-:Y:S05]  /*7ba0*/  BSYNC B1 ;  /* 0x0000000000017941 */ /* 0x000fea0003800000 */
.L_x_251:
        /* <DEDUP_REMOVED lines=10> */
.L_x_254:
[----:B------:R-:W-:Y:S05]  /*7c50*/  BSYNC B1 ;  /* 0x0000000000017941 */ /* 0x000fea0003800000 */
.L_x_253:
        /* <DEDUP_REMOVED lines=10> */
.L_x_256:
[----:B------:R-:W-:Y:S05]  /*7d00*/  BSYNC B1 ;  /* 0x0000000000017941 */ /* 0x000fea0003800000 */
.L_x_255:
        /* <DEDUP_REMOVED lines=10> */
.L_x_258:
[----:B------:R-:W-:Y:S05]  /*7db0*/  BSYNC B1 ;  /* 0x0000000000017941 */ /* 0x000fea0003800000 */
.L_x_257:
        /* <DEDUP_REMOVED lines=10> */
.L_x_260:
[----:B------:R-:W-:Y:S05]  /*7e60*/  BSYNC B1 ;  /* 0x0000000000017941 */ /* 0x000fea0003800000 */
.L_x_259:
        /* <DEDUP_REMOVED lines=9> */
.L_x_262:
[----:B------:R-:W-:Y:S05]  /*7f00*/  BSYNC B1 ;  /* 0x0000000000017941 */ /* 0x000fea0003800000 */
.L_x_261:
        /* <DEDUP_REMOVED lines=9> */
.L_x_264:
[----:B------:R-:W-:Y:S05]  /*7fa0*/  BSYNC B1 ;  /* 0x0000000000017941 */ /* 0x000fea0003800000 */
.L_x_263:
        /* <DEDUP_REMOVED lines=9> */
.L_x_266:
[----:B------:R-:W-:Y:S05]  /*8040*/  BSYNC B1 ;  /* 0x0000000000017941 */ /* 0x000fea0003800000 */
.L_x_265:
        /* <DEDUP_REMOVED lines=9> */
.L_x_268:
[----:B------:R-:W-:Y:S05]  /*80e0*/  BSYNC B1 ;  /* 0x0000000000017941 */ /* 0x000fea0003800000 */
.L_x_267:
        /* <DEDUP_REMOVED lines=9> */
.L_x_270:
[----:B------:R-:W-:Y:S05]  /*8180*/  BSYNC B1 ;  /* 0x0000000000017941 */ /* 0x000fea0003800000 */
.L_x_269:
        /* <DEDUP_REMOVED lines=9> */
.L_x_272:
[----:B------:R-:W-:Y:S05]  /*8220*/  BSYNC B1 ;  /* 0x0000000000017941 */ /* 0x000fea0003800000 */
.L_x_271:
        /* <DEDUP_REMOVED lines=9> */
.L_x_274:
[----:B------:R-:W-:Y:S05]  /*82c0*/  BSYNC B1 ;  /* 0x0000000000017941 */ /* 0x000fea0003800000 */
.L_x_273:
        /* <DEDUP_REMOVED lines=9> */
.L_x_276:
[----:B------:R-:W-:Y:S05]  /*8360*/  BSYNC B1 ;  /* 0x0000000000017941 */ /* 0x000fea0003800000 */
.L_x_275:
        /* <DEDUP_REMOVED lines=9> */
.L_x_278:
[----:B------:R-:W-:Y:S05]  /*8400*/  BSYNC B1 ;  /* 0x0000000000017941 */ /* 0x000fea0003800000 */
.L_x_277:
        /* <DEDUP_REMOVED lines=9> */
.L_x_280:
[----:B------:R-:W-:Y:S05]  /*84a0*/  BSYNC B1 ;  /* 0x0000000000017941 */ /* 0x000fea0003800000 */
.L_x_279:
        /* <DEDUP_REMOVED lines=9> */
.L_x_282:
[----:B------:R-:W-:Y:S05]  /*8540*/  BSYNC B1 ;  /* 0x0000000000017941 */ /* 0x000fea0003800000 */
.L_x_281:
        /* <DEDUP_REMOVED lines=9> */
.L_x_284:
[----:B------:R-:W-:Y:S05]  /*85e0*/  BSYNC B1 ;  /* 0x0000000000017941 */ /* 0x000fea0003800000 */
.L_x_283:
        /* <DEDUP_REMOVED lines=11> */
.L_x_286:
[----:B------:R-:W-:Y:S05]  /*86a0*/  BSYNC B1 ;  /* 0x0000000000017941 */ /* 0x000fea0003800000 */
.L_x_285:
        /* <DEDUP_REMOVED lines=11> */
.L_x_288:
[----:B------:R-:W-:Y:S05]  /*8760*/  BSYNC B1 ;  /* 0x0000000000017941 */ /* 0x000fea0003800000 */
.L_x_287:
        /* <DEDUP_REMOVED lines=9> */
.L_x_290:
[----:B------:R-:W-:Y:S05]  /*8800*/  BSYNC B1 ;  /* 0x0000000000017941 */ /* 0x000fea0003800000 */
.L_x_289:
        /* <DEDUP_REMOVED lines=9> */
.L_x_292:
[----:B------:R-:W-:Y:S05]  /*88a0*/  BSYNC B1 ;  /* 0x0000000000017941 */ /* 0x000fea0003800000 */
.L_x_291:
        /* <DEDUP_REMOVED lines=10> */
.L_x_294:
[----:B------:R-:W-:Y:S05]  /*8950*/  BSYNC B1 ;  /* 0x0000000000017941 */ /* 0x000fea0003800000 */
.L_x_293:
        /* <DEDUP_REMOVED lines=10> */
.L_x_296:
[----:B------:R-:W-:Y:S05]  /*8a00*/  BSYNC B1 ;  /* 0x0000000000017941 */ /* 0x000fea0003800000 */
.L_x_295:
        /* <DEDUP_REMOVED lines=9> */
.L_x_298:
[----:B------:R-:W-:Y:S05]  /*8aa0*/  BSYNC B1 ;  /* 0x0000000000017941 */ /* 0x000fea0003800000 */
.L_x_297:
        /* <DEDUP_REMOVED lines=9> */
.L_x_300:
[----:B------:R-:W-:Y:S05]  /*8b40*/  BSYNC B1 ;  /* 0x0000000000017941 */ /* 0x000fea0003800000 */
.L_x_299:
        /* <DEDUP_REMOVED lines=10> */
.L_x_302:
[----:B------:R-:W-:Y:S05]  /*8bf0*/  BSYNC B1 ;  /* 0x0000000000017941 */ /* 0x000fea0003800000 */
.L_x_301:
        /* <DEDUP_REMOVED lines=10> */
.L_x_304:
[----:B------:R-:W-:Y:S05]  /*8ca0*/  BSYNC B1 ;  /* 0x0000000000017941 */ /* 0x000fea0003800000 */
.L_x_303:
        /* <DEDUP_REMOVED lines=9> */
.L_x_306:
[----:B------:R-:W-:Y:S05]  /*8d40*/  BSYNC B1 ;  /* 0x0000000000017941 */ /* 0x000fea0003800000 */
.L_x_305:
        /* <DEDUP_REMOVED lines=9> */
.L_x_308:
[----:B------:R-:W-:Y:S05]  /*8de0*/  BSYNC B1 ;  /* 0x0000000000017941 */ /* 0x000fea0003800000 */
.L_x_307:
        /* <DEDUP_REMOVED lines=10> */
.L_x_310:
[----:B------:R-:W-:Y:S05]  /*8e90*/  BSYNC B1 ;  /* 0x0000000000017941 */ /* 0x000fea0003800000 */
.L_x_309:
        /* <DEDUP_REMOVED lines=10> */
.L_x_312:
[----:B------:R-:W-:Y:S05]  /*8f40*/  BSYNC B1 ;  /* 0x0000000000017941 */ /* 0x000fea0003800000 */
.L_x_311:
[----:B01--45:R-:W-:Y:S01]  /*8f50*/  IMAD.U32 R5, R174, 0x10000, RZ ;  /* 0x00010000ae057824 */ /* 0x033fe200078e00ff */
        /* <DEDUP_REMOVED lines=8> */
.L_x_314:
[----:B------:R-:W-:Y:S05]  /*8fe0*/  BSYNC B1 ;  /* 0x0000000000017941 */ /* 0x000fea0003800000 */
.L_x_313:
[----:B-----5:R-:W-:Y:S01]  /*8ff0*/  IMAD.U32 R5, R174, 0x10000, RZ ;  /* 0x00010000ae057824 */ /* 0x020fe200078e00ff */
[----:B------:R-:W-:Y:S01]  /*9000*/  BSSY B1, `(.L_x_315) ;  /* 0x000000b000017945 */ /* 0x000fe20003800000 */
[----:B------:R-:W-:Y:S02]  /*9010*/  @P5 IMAD.MOV.U32 R4, RZ, RZ, R12 ;  /* 0x000000ffff045224 */ /* 0x000fe400078e000c */
[----:B------:R-:W-:-:S04]  /*9020*/  FMUL R5, R5, R184 ;  /* 0x000000b805057220 */ /* 0x000fc80000400000 */
[----:B------:R-:W-:-:S05]  /*9030*/  FFMA R5, R54, R185, R5 ;  /* 0x000000b936057223 */ /* 0x000fca0000000005 */
[----:B------:R-:W-:-:S04]  /*9040*/  F2FP.BF16.F32.PACK_AB R5, RZ, R5 ;  /* 0x00000005ff05723e */ /* 0x000fc800000010ff */
[----:B------:R-:W-:Y:S01]  /*9050*/  PRMT R6, R5, 0x7610, R6 ;  /* 0x0000761005067816 */ /* 0x000fe20000000006 */
[----:B------:R-:W-:-:S05]  /*9060*/  @P5 IMAD.MOV.U32 R5, RZ, RZ, R13 ;  /* 0x000000ffff055224 */ /* 0x000fca00078e000d */
[----:B------:R1:W-:Y:S01]  /*9070*/  @P5 STG.E.U16 desc[UR36][R4.64+0x130], R6 ;  /* 0x0001300604005986 */ /* 0x0003e2000c101524 */
[----:B------:R-:W-:-:S13]  /*9080*/  ISETP.GT.AND P5, PT, R3, 0x8, P0 ;  /* 0x000000080300780c */ /* 0x000fda00007a4270 */
[----:B-1----:R-:W-:Y:S05]  /*9090*/  @!P5 BRA `(.L_x_316) ;  /* 0x000000000004d947 */ /* 0x002fea0003800000 */
[----:B------:R1:W5:Y:S02]  /*90a0*/  LDG.E.LTC128B.U16 R174, desc[UR36][R10.64+0x132] ;  /* 0x000132240aae7981 */ /* 0x000364000c1e1520 */
.L_x_316:
[----:B------:R-:W-:Y:S05]  /*90b0*/  BSYNC B1 ;  /* 0x0000000000017941 */ /* 0x000fea0003800000 */
.L_x_315:
        /* <DEDUP_REMOVED lines=8> */
[----:B----4-:R-:W-:Y:S05]  /*9140*/  @!P5 BRA `(.L_x_318) ;  /* 0x000000000004d947 */ /* 0x010fea0003800000 */
[----:B------:R4:W5:Y:S02]  /*9150*/  LDG.E.LTC128B.U16 R174, desc[UR36][R168.64+0x100] ;  /* 0x00010024a8ae7981 */ /* 0x000964000c1e1520 */
.L_x_318:
[----:B------:R-:W-:Y:S05]  /*9160*/  BSYNC B1 ;  /* 0x0000000000017941 */ /* 0x000fea0003800000 */
.L_x_317:
        /* <DEDUP_REMOVED lines=10> */
.L_x_320:
[----:B------:R-:W-:Y:S05]  /*9210*/  BSYNC B1 ;  /* 0x0000000000017941 */ /* 0x000fea0003800000 */
.L_x_319:
        /* <DEDUP_REMOVED lines=10> */
.L_x_322:
[----:B------:R-:W-:Y:S05]  /*92c0*/  BSYNC B1 ;  /* 0x0000000000017941 */ /* 0x000fea0003800000 */
.L_x_321:
        /* <DEDUP_REMOVED lines=10> */
.L_x_324:
[----:B------:R-:W-:Y:S05]  /*9370*/  BSYNC B1 ;  /* 0x0000000000017941 */ /* 0x000fea0003800000 */
.L_x_323:
        /* <DEDUP_REMOVED lines=9> */
.L_x_326:
[----:B------:R-:W-:Y:S05]  /*9410*/  BSYNC B1 ;  /* 0x0000000000017941 */ /* 0x000fea0003800000 */
.L_x_325:
        /* <DEDUP_REMOVED lines=9> */
.L_x_328:
[----:B------:R-:W-:Y:S05]  /*94b0*/  BSYNC B1 ;  /* 0x0000000000017941 */ /* 0x000fea0003800000 */
.L_x_327:
        /* <DEDUP_REMOVED lines=9> */
.L_x_330:
[----:B------:R-:W-:Y:S05]  /*9550*/  BSYNC B1 ;  /* 0x0000000000017941 */ /* 0x000fea0003800000 */
.L_x_329:
        /* <DEDUP_REMOVED lines=9> */
.L_x_332:
[----:B------:R-:W-:Y:S05]  /*95f0*/  BSYNC B1 ;  /* 0x0000000000017941 */ /* 0x000fea0003800000 */
.L_x_331:
        /* <DEDUP_REMOVED lines=9> */
.L_x_334:
[----:B------:R-:W-:Y:S05]  /*9690*/  BSYNC B1 ;  /* 0x0000000000017941 */ /* 0x000fea0003800000 */
.L_x_333:
        /* <DEDUP_REMOVED lines=9> */
.L_x_336:
[----:B------:R-:W-:Y:S05]  /*9730*/  BSYNC B1 ;  /* 0x0000000000017941 */ /* 0x000fea0003800000 */
.L_x_335:
        /* <DEDUP_REMOVED lines=9> */
.L_x_338:
[----:B------:R-:W-:Y:S05]  /*97d0*/  BSYNC B1 ;  /* 0x0000000000017941 */ /* 0x000fea0003800000 */
.L_x_337:
        /* <DEDUP_REMOVED lines=9> */
.L_x_340:
[----:B------:R-:W-:Y:S05]  /*9870*/  BSYNC B1 ;  /* 0x0000000000017941 */ /* 0x000fea0003800000 */
.L_x_339:
        /* <DEDUP_REMOVED lines=9> */
.L_x_342:
[----:B------:R-:W-:Y:S05]  /*9910*/  BSYNC B1 ;  /* 0x0000000000017941 */ /* 0x000fea0003800000 */
.L_x_341:
        /* <DEDUP_REMOVED lines=9> */
.L_x_344:
[----:B------:R-:W-:Y:S05]  /*99b0*/  BSYNC B1 ;  /* 0x0000000000017941 */ /* 0x000fea0003800000 */
.L_x_343:
        /* <DEDUP_REMOVED lines=9> */
.L_x_346:
[----:B------:R-:W-:Y:S05]  /*9a50*/  BSYNC B1 ;  /* 0x0000000000017941 */ /* 0x000fea0003800000 */
.L_x_345:
        /* <DEDUP_REMOVED lines=9> */
.L_x_348:
[----:B------:R-:W-:Y:S05]  /*9af0*/  BSYNC B1 ;  /* 0x0000000000017941 */ /* 0x000fea0003800000 */
.L_x_347:
[----:B------:R-:W-:Y:S05]  /*9b00*/  @!P0 BRA `(.L_x_349) ;  /* 0x0000002c00848947 */ /* 0x000fea0003800000 */
[----:B-----5:R-:W-:-:S04]  /*9b10*/  IMAD.U32 R3, R174, 0x10000, RZ ;  /* 0x00010000ae037824 */ /* 0x020fc800078e00ff */
[----:B0-----:R-:W-:-:S04]  /*9b20*/  FMUL R4, R3, R184 ;  /* 0x000000b803047220 */ /* 0x001fc80000400000 */
[----:B------:R-:W-:-:S05]  /*9b30*/  FFMA R4, R39, R185, R4 ;  /* 0x000000b927047223 */ /* 0x000fca0000000004 */
[----:B------:R-:W-:-:S05]  /*9b40*/  F2FP.BF16.F32.PACK_AB R4, RZ, R4 ;  /* 0x00000004ff04723e */ /* 0x000fca00000010ff */
[----:B------:R0:W-:Y:S01]  /*9b50*/  STG.E.U16 desc[UR36][R120.64+0x132], R4 ;  /* 0x0001320478007986 */ /* 0x0001e2000c101524 */
[----:B------:R-:W-:Y:S05]  /*9b60*/  BRA `(.L_x_349) ;  /* 0x0000002c006c7947 */ /* 0x000fea0003800000 */
.L_x_34:
[----:B------:R-:W-:Y:S01]  /*9b70*/  ULDC.64 UR4, c[0x0][0x5c0] ;  /* 0x0001700000047ab9 */ /* 0x000fe20000000a00 */
[-C--:B------:R-:W-:Y:S01]  /*9b80*/  FMUL R168, R168, R185.reuse ;  /* 0x000000b9a8a87220 */ /* 0x080fe20000400000 */
[----:B------:R-:W-:Y:S01]  /*9b90*/  LEA R4, P2, R10, UR4, 0x1 ;  /* 0x000000040a047c11 */ /* 0x000fe2000f8408ff */
[----:B------:R-:W-:Y:S01]  /*9ba0*/  IMAD.SHL.U32 R13, R8, 0x10, RZ ;  /* 0x00000010080d7824 */ /* 0x000fe200078e00ff */
[----:B------:R-:W-:Y:S01]  /*9bb0*/  ISETP.GT.AND P3, PT, R20, 0x1, PT ;  /* 0x000000011400780c */ /* 0x000fe20003f64270 */
[-C--:B------:R-:W-:Y:S01]  /*9bc0*/  FMUL R169, R169, R185.reuse ;  /* 0x000000b9a9a97220 */ /* 0x080fe20000400000 */
[----:B------:R-:W-:Y:S01]  /*9bd0*/  F2FP.BF16.F32.PACK_AB R168, RZ, R168 ;  /* 0x000000a8ffa8723e */ /* 0x000fe200000010ff */
[-C--:B------:R-:W-:Y:S01]  /*9be0*/  FMUL R170, R170, R185.reuse ;  /* 0x000000b9aaaa7220 */ /* 0x080fe20000400000 */
[----:B------:R-:W-:Y:S01]  /*9bf0*/  LEA.HI.X R5, R10, UR5, R203, 0x1, P2 ;  /* 0x000000050a057c11 */ /* 0x000fe200090f0ccb */
[-C--:B------:R-:W-:Y:S01]  /*9c00*/  FMUL R171, R171, R185.reuse ;  /* 0x000000b9abab7220 */ /* 0x080fe20000400000 */
[C---:B------:R-:W-:Y:S01]  /*9c10*/  ISETP.GT.AND P2, PT, R3.reuse, 0x8, P0 ;  /* 0x000000080300780c */ /* 0x040fe20000744270 */
[-C--:B------:R-:W-:Y:S01]  /*9c20*/  FMUL R172, R172, R185.reuse ;  /* 0x000000b9acac7220 */ /* 0x080fe20000400000 */
[C---:B------:R-:W-:Y:S01]  /*9c30*/  ISETP.GT.AND P4, PT, R3.reuse, 0x8, P3 ;  /* 0x000000080300780c */ /* 0x040fe20001f84270 */
[----:B------:R-:W-:Y:S01]  /*9c40*/  @P1 STG.E.U16 desc[UR36][R4.64], R168 ;  /* 0x000000a804001986 */ /* 0x000fe2000c101524 */
[----:B------:R-:W-:Y:S01]  /*9c50*/  ISETP.GT.AND P1, PT, R3, RZ, P3 ;  /* 0x000000ff0300720c */ /* 0x000fe20001f24270 */
[-C--:B------:R-:W-:Y:S01]  /*9c60*/  FMUL R173, R173, R185.reuse ;  /* 0x000000b9adad7220 */ /* 0x080fe20000400000 */
[----:B------:R-:W-:Y:S01]  /*9c70*/  SHF.L.U64.HI R11, R8, 0x4, R9 ;  /* 0x00000004080b7819 */ /* 0x000fe20000010209 */
[-C--:B------:R-:W-:Y:S01]  /*9c80*/  FMUL R174, R174, R185.reuse ;  /* 0x000000b9aeae7220 */ /* 0x080fe20000400000 */
[----:B------:R-:W-:Y:S01]  /*9c90*/  IADD3 R6, P3, R13, R4, RZ ;  /* 0x000000040d067210 */ /* 0x000fe20007f7e0ff */
[----:B------:R-:W-:Y:S01]  /*9ca0*/  FMUL R175, R175, R185 ;  /* 0x000000b9afaf7220 */ /* 0x000fe20000400000 */
[----:B------:R-:W-:Y:S01]  /*9cb0*/  F2FP.BF16.F32.PACK_AB R169, RZ, R169 ;  /* 0x000000a9ffa9723e */ /* 0x000fe200000010ff */
[----:B------:R-:W-:Y:S01]  /*9cc0*/  FMUL R176, R176, R185 ;  /* 0x000000b9b0b07220 */ /* 0x000fe20000400000 */
[----:B------:R-:W-:Y:S01]  /*9cd0*/  F2FP.BF16.F32.PACK_AB R170, RZ, R170 ;  /* 0x000000aaffaa723e */ /* 0x000fe200000010ff */
[----:B------:R-:W-:Y:S01]  /*9ce0*/  IMAD.X R7, R11, 0x1, R5, P3 ;  /* 0x000000010b077824 */ /* 0x000fe200018e0605 */
[----:B------:R-:W-:Y:S01]  /*9cf0*/  F2FP.BF16.F32.PACK_AB R171, RZ, R171 ;  /* 0x000000abffab723e */ /* 0x000fe200000010ff */
[----:B------:R-:W-:Y:S01]  /*9d00*/  IMAD R9, R9, 0xf0, RZ ;  /* 0x000000f009097824 */ /* 0x000fe200078e02ff */
[----:B------:R-:W-:Y:S01]  /*9d10*/  F2FP.BF16.F32.PACK_AB R172, RZ, R172 ;  /* 0x000000acffac723e */ /* 0x000fe200000010ff */
[----:B------:R0:W-:Y:S01]  /*9d20*/  @P1 STG.E.U16 desc[UR36][R4.64+0x2], R169 ;  /* 0x000002a904001986 */ /* 0x0001e2000c101524 */
[C---:B------:R-:W-:Y:S01]  /*9d30*/  ISETP.GT.AND P1, PT, R20.reuse, 0x8, PT ;  /* 0x000000081400780c */ /* 0x040fe20003f24270 */
[----:B------:R-:W-:Y:S01]  /*9d40*/  FMUL R177, R177, R185 ;  /* 0x000000b9b1b17220 */ /* 0x000fe20000400000 */
[----:B------:R-:W-:Y:S01]  /*9d50*/  F2FP.BF16.F32.PACK_AB R173, RZ, R173 ;  /* 0x000000adffad723e */ /* 0x000fe200000010ff */
[----:B------:R-:W-:Y:S01]  /*9d60*/  @P2 STG.E.U16 desc[UR36][R6.64], R170 ;  /* 0x000000aa06002986 */ /* 0x000fe2000c101524 */
[----:B------:R-:W-:Y:S01]  /*9d70*/  ISETP.GT.AND P2, PT, R20, 0x9, PT ;  /* 0x000000091400780c */ /* 0x000fe20003f44270 */
[-C--:B------:R-:W-:Y:S01]  /*9d80*/  FMUL R178, R178, R185.reuse ;  /* 0x000000b9b2b27220 */ /* 0x080fe20000400000 */
[C---:B------:R-:W-:Y:S01]  /*9d90*/  ISETP.GT.AND P3, PT, R3.reuse, RZ, P1 ;  /* 0x000000ff0300720c */ /* 0x040fe20000f64270 */
[----:B------:R-:W-:Y:S01]  /*9da0*/  @P4 STG.E.U16 desc[UR36][R6.64+0x2], R171 ;  /* 0x000002ab06004986 */ /* 0x000fe2000c101524 */
[----:B------:R-:W-:Y:S01]  /*9db0*/  ISETP.GT.AND P4, PT, R3, RZ, P2 ;  /* 0x000000ff0300720c */ /* 0x000fe20001784270 */
[----:B------:R-:W-:Y:S01]  /*9dc0*/  FMUL R179, R179, R185 ;  /* 0x000000b9b3b37220 */ /* 0x000fe20000400000 */
[----:B------:R-:W-:Y:S01]  /*9dd0*/  F2FP.BF16.F32.PACK_AB R174, RZ, R174 ;  /* 0x000000aeffae723e */ /* 0x000fe200000010ff */
[----:B0-----:R-:W-:Y:S01]  /*9de0*/  IMAD.WIDE.U32 R168, R8, 0xf0, R6 ;  /* 0x000000f008a87825 */ /* 0x001fe200078e0006 */
[----:B------:R-:W-:-:S03]  /*9df0*/  F2FP.BF16.F32.PACK_AB R175, RZ, R175 ;  /* 0x000000afffaf723e */ /* 0x000fc600000010ff */
[----:B------:R-:W-:Y:S01]  /*9e00*/  FMUL R180, R180, R185 ;  /* 0x000000b9b4b47220 */ /* 0x000fe20000400000 */
[----:B------:R-:W-:Y:S01]  /*9e10*/  F2FP.BF16.F32.PACK_AB R176, RZ, R176 ;  /* 0x000000b0ffb0723e */ /* 0x000fe200000010ff */
[----:B------:R-:W-:Y:S01]  /*9e20*/  IMAD.IADD R169, R169, 0x1, R9 ;  /* 0x00000001a9a97824 */ /* 0x000fe200078e0209 */
[----:B------:R-:W-:Y:S01]  /*9e30*/  F2FP.BF16.F32.PACK_AB R177, RZ, R177 ;  /* 0x000000b1ffb1723e */ /* 0x000fe200000010ff */
[-C--:B------:R-:W-:Y:S01]  /*9e40*/  FMUL R181, R181, R185.reuse ;  /* 0x000000b9b5b57220 */ /* 0x080fe20000400000 */
[----:B------:R-:W-:Y:S01]  /*9e50*/  F2FP.BF16.F32.PACK_AB R178, RZ, R178 ;  /* 0x000000b2ffb2723e */ /* 0x000fe200000010ff */
[----:B------:R-:W-:Y:S01]  /*9e60*/  @P3 STG.E.U16 desc[UR36][R4.64+0x10], R172 ;  /* 0x000010ac04003986 */ /* 0x000fe2000c101524 */
[C---:B------:R-:W-:Y:S01]  /*9e70*/  ISETP.GT.AND P3, PT, R3.reuse, 0x8, P1 ;  /* 0x000000080300780c */ /* 0x040fe20000f64270 */
[----:B------:R-:W-:Y:S01]  /*9e80*/  FMUL R182, R182, R185 ;  /* 0x000000b9b6b67220 */ /* 0x000fe20000400000 */
[----:B------:R-:W-:Y:S01]  /*9e90*/  F2FP.BF16.F32.PACK_AB R179, RZ, R179 ;  /* 0x000000b3ffb3723e */ /* 0x000fe200000010ff */
[----:B------:R-:W-:Y:S01]  /*9ea0*/  @P4 STG.E.U16 desc[UR36][R4.64+0x12], R173 ;  /* 0x000012ad04004986 */ /* 0x000fe2000c101524 */
[----:B------:R-:W-:Y:S01]  /*9eb0*/  ISETP.GT.AND P4, PT, R3, 0x8, P2 ;  /* 0x000000080300780c */ /* 0x000fe20001784270 */
[-C--:B------:R-:W-:Y:S01]  /*9ec0*/  FMUL R183, R183, R185.reuse ;  /* 0x000000b9b7b77220 */ /* 0x080fe20000400000 */
[----:B------:R-:W-:Y:S01]  /*9ed0*/  F2FP.BF16.F32.PACK_AB R180, RZ, R180 ;  /* 0x000000b4ffb4723e */ /* 0x000fe200000010ff */
[-C--:B------:R-:W-:Y:S01]  /*9ee0*/  FMUL R152, R152, R185.reuse ;  /* 0x000000b998987220 */ /* 0x080fe20000400000 */
[----:B------:R-:W-:Y:S01]  /*9ef0*/  P2R R12, PR, RZ, 0x2 ;  /* 0x00000002ff0c7803 */ /* 0x000fe20000000000 */
[----:B------:R-:W-:Y:S01]  /*9f00*/  FMUL R153, R153, R185 ;  /* 0x000000b999997220 */ /* 0x000fe20000400000 */
[----:B------:R-:W-:Y:S01]  /*9f10*/  F2FP.BF16.F32.PACK_AB R181, RZ, R181 ;  /* 0x000000b5ffb5723e */ /* 0x000fe200000010ff */
[-C--:B------:R-:W-:Y:S01]  /*9f20*/  FMUL R154, R154, R185.reuse ;  /* 0x000000b99a9a7220 */ /* 0x080fe20000400000 */
[----:B------:R-:W-:Y:S01]  /*9f30*/  F2FP.BF16.F32.PACK_AB R182, RZ, R182 ;  /* 0x000000b6ffb6723e */ /* 0x000fe200000010ff */
[----:B------:R-:W-:Y:S01]  /*9f40*/  @P3 STG.E.U16 desc[UR36][R6.64+0x10], R174 ;  /* 0x000010ae06003986 */ /* 0x000fe2000c101524 */
[----:B------:R-:W-:Y:S01]  /*9f50*/  ISETP.GT.AND P3, PT, R20, 0x10, PT ;  /* 0x000000101400780c */ /* 0x000fe20003f64270 */
[----:B------:R-:W-:Y:S01]  /*9f60*/  FMUL R155, R155, R185 ;  /* 0x000000b99b9b7220 */ /* 0x000fe20000400000 */
[----:B------:R-:W-:Y:S01]  /*9f70*/  F2FP.BF16.F32.PACK_AB R183, RZ, R183 ;  /* 0x000000b7ffb7723e */ /* 0x000fe200000010ff */
[----:B------:R-:W-:Y:S01]  /*9f80*/  @P4 STG.E.U16 desc[UR36][R6.64+0x12], R175 ;  /* 0x000012af06004986 */ /* 0x000fe2000c101524 */
[----:B------:R-:W-:Y:S01]  /*9f90*/  ISETP.GT.AND P4, PT, R3, RZ, P3 ;  /* 0x000000ff0300720c */ /* 0x000fe20001f84270 */
[-C--:B------:R-:W-:Y:S01]  /*9fa0*/  FMUL R156, R156, R185.reuse ;  /* 0x000000b99c9c7220 */ /* 0x080fe20000400000 */
[----:B------:R-:W-:Y:S01]  /*9fb0*/  F2FP.BF16.F32.PACK_AB R152, RZ, R152 ;  /* 0x00000098ff98723e */ /* 0x000fe200000010ff */
[----:B------:R-:W-:Y:S01]  /*9fc0*/  FMUL R157, R157, R185 ;  /* 0x000000b99d9d7220 */ /* 0x000fe20000400000 */
[----:B------:R-:W-:Y:S01]  /*9fd0*/  F2FP.BF16.F32.PACK_AB R153, RZ, R153 ;  /* 0x00000099ff99723e */ /* 0x000fe200000010ff */
[-C--:B------:R-:W-:Y:S01]  /*9fe0*/  FMUL R158, R158, R185.reuse ;  /* 0x000000b99e9e7220 */ /* 0x080fe20000400000 */
[----:B------:R-:W-:Y:S01]  /*9ff0*/  F2FP.BF16.F32.PACK_AB R154, RZ, R154 ;  /* 0x0000009aff9a723e */ /* 0x000fe200000010ff */
[-C--:B------:R-:W-:Y:S01]  /*a000*/  FMUL R159, R159, R185.reuse ;  /* 0x000000b99f9f7220 */ /* 0x080fe20000400000 */
[----:B------:R-:W-:Y:S01]  /*a010*/  PRMT R10, R153, 0x7610, R10 ;  /* 0x00007610990a7816 */ /* 0x000fe2000000000a */
[----:B------:R-:W-:Y:S01]  /*a020*/  FMUL R160, R160, R185 ;  /* 0x000000b9a0a07220 */ /* 0x000fe20000400000 */
[----:B------:R-:W-:Y:S01]  /*a030*/  F2FP.BF16.F32.PACK_AB R155, RZ, R155 ;  /* 0x0000009bff9b723e */ /* 0x000fe200000010ff */
[-C--:B------:R-:W-:Y:S01]  /*a040*/  FMUL R161, R161, R185.reuse ;  /* 0x000000b9a1a17220 */ /* 0x080fe20000400000 */
[----:B------:R-:W-:Y:S01]  /*a050*/  F2FP.BF16.F32.PACK_AB R156, RZ, R156 ;  /* 0x0000009cff9c723e */ /* 0x000fe200000010ff */
[----:B------:R-:W-:Y:S01]  /*a060*/  @P4 STG.E.U16 desc[UR36][R4.64+0x20], R176 ;  /* 0x000020b004004986 */ /* 0x000fe2000c101524 */
[----:B------:R-:W-:Y:S01]  /*a070*/  IADD3 R14, P4, R13, R168, RZ ;  /* 0x000000a80d0e7210 */ /* 0x000fe20007f9e0ff */
[----:B------:R-:W-:Y:S01]  /*a080*/  FMUL R162, R162, R185 ;  /* 0x000000b9a2a27220 */ /* 0x000fe20000400000 */
[----:B------:R-:W-:Y:S01]  /*a090*/  F2FP.BF16.F32.PACK_AB R157, RZ, R157 ;  /* 0x0000009dff9d723e */ /* 0x000fe200000010ff */
[-C--:B------:R-:W-:Y:S01]  /*a0a0*/  FMUL R163, R163, R185.reuse ;  /* 0x000000b9a3a37220 */ /* 0x080fe20000400000 */
[----:B------:R-:W-:Y:S01]  /*a0b0*/  F2FP.BF16.F32.PACK_AB R158, RZ, R158 ;  /* 0x0000009eff9e723e */ /* 0x000fe200000010ff */
[--C-:B------:R-:W-:Y:S01]  /*a0c0*/  IMAD.X R15, R11, 0x1, R169.reuse, P4 ;  /* 0x000000010b0f7824 */ /* 0x100fe200020e06a9 */
[----:B------:R-:W-:Y:S01]  /*a0d0*/  ISETP.GT.AND P4, PT, R20, 0x11, PT ;  /* 0x000000111400780c */ /* 0x000fe20003f84270 */
[----:B------:R-:W-:Y:S01]  /*a0e0*/  FMUL R164, R164, R185 ;  /* 0x000000b9a4a47220 */ /* 0x000fe20000400000 */
[----:B------:R-:W-:Y:S01]  /*a0f0*/  F2FP.BF16.F32.PACK_AB R159, RZ, R159 ;  /* 0x0000009fff9f723e */ /* 0x000fe200000010ff */
[-C--:B------:R-:W-:Y:S01]  /*a100*/  FMUL R165, R165, R185.reuse ;  /* 0x000000b9a5a57220 */ /* 0x080fe20000400000 */
[----:B------:R-:W-:Y:S01]  /*a110*/  ISETP.GT.AND P5, PT, R3, RZ, P4 ;  /* 0x000000ff0300720c */ /* 0x000fe200027a4270 */
[-C--:B------:R-:W-:Y:S01]  /*a120*/  FMUL R166, R166, R185.reuse ;  /* 0x000000b9a6a67220 */ /* 0x080fe20000400000 */
[----:B------:R-:W-:Y:S01]  /*a130*/  F2FP.BF16.F32.PACK_AB R160, RZ, R160 ;  /* 0x000000a0ffa0723e */ /* 0x000fe200000010ff */
[----:B------:R-:W-:Y:S01]  /*a140*/  FMUL R167, R167, R185 ;  /* 0x000000b9a7a77220 */ /* 0x000fe20000400000 */
[----:B------:R-:W-:Y:S01]  /*a150*/  F2FP.BF16.F32.PACK_AB R161, RZ, R161 ;  /* 0x000000a1ffa1723e */ /* 0x000fe200000010ff */
        /* <DEDUP_REMOVED lines=8> */
[----:B------:R-:W-:Y:S01]  /*a1e0*/  @P5 STG.E.U16 desc[UR36][R4.64+0x22], R177 ;  /* 0x000022b104005986 */ /* 0x000fe2000c101524 */
[----:B------:R-:W-:Y:S01]  /*a1f0*/  ISETP.GT.AND P5, PT, R3, 0x8, P3 ;  /* 0x000000080300780c */ /* 0x000fe20001fa4270 */
        /* <DEDUP_REMOVED lines=27> */
[----:B------:R-:W-:Y:S01]  /*a3b0*/  ISETP.GT.AND P5, PT, R20, 0x18, PT ;  /* 0x000000181400780c */ /* 0x000fe20003fa4270 */
[-C--:B------:R-:W-:Y:S01]  /*a3c0*/  FMUL R120, R120, R185.reuse ;  /* 0x000000b978787220 */ /* 0x080fe20000400000 */
[----:B------:R-:W-:Y:S01]  /*a3d0*/  F2FP.BF16.F32.PACK_AB R146, RZ, R146 ;  /* 0x00000092ff92723e */ /* 0x000fe200000010ff */
[-C--:B------:R-:W-:Y:S01]  /*a3e0*/  FMUL R121, R121, R185.reuse ;  /* 0x000000b979797220 */ /* 0x080fe20000400000 */
[----:B------:R-:W-:Y:S01]  /*a3f0*/  ISETP.GT.AND P6, PT, R3, RZ, P5 ;  /* 0x000000ff0300720c */ /* 0x000fe20002fc4270 */
        /* <DEDUP_REMOVED lines=32> */
[----:B------:R-:W-:Y:S01]  /*a600*/  FMUL R104, R104, R185 ;  /* 0x000000b968687220 */ /* 0x000fe20000400000 */
[----:B------:R-:W-:Y:S01]  /*a610*/  F2FP.BF16.F32.PACK_AB R129, RZ, R129 ;  /* 0x00000081ff81723e */ /* 0x000fe200000010ff */
[-C--:B------:R-:W-:Y:S01]  /*a620*/  FMUL R105, R105, R185.reuse ;  /* 0x000000b969697220 */ /* 0x080fe20000400000 */
[----:B------:R-:W-:Y:S01]  /*a630*/  F2FP.BF16.F32.PACK_AB R128, RZ, R128 ;  /* 0x00000080ff80723e */ /* 0x000fe200000010ff */
[-C--:B------:R-:W-:Y:S01]  /*a640*/  FMUL R106, R106, R185.reuse ;  /* 0x000000b96a6a7220 */ /* 0x080fe20000400000 */
[----:B------:R-:W-:Y:S01]  /*a650*/  F2FP.BF16.F32.PACK_AB R130, RZ, R130 ;  /* 0x00000082ff82723e */ /* 0x000fe200000010ff */
[----:B------:R-:W-:Y:S01]  /*a660*/  FMUL R107, R107, R185 ;  /* 0x000000b96b6b7220 */ /* 0x000fe20000400000 */
[----:B------:R-:W-:Y:S01]  /*a670*/  F2FP.BF16.F32.PACK_AB R131, RZ, R131 ;  /* 0x00000083ff83723e */ /* 0x000fe200000010ff */
[----:B------:R-:W-:Y:S01]  /*a680*/  FMUL R108, R108, R185 ;  /* 0x000000b96c6c7220 */ /* 0x000fe20000400000 */
[----:B------:R-:W-:Y:S01]  /*a690*/  F2FP.BF16.F32.PACK_AB R133, RZ, R133 ;  /* 0x00000085ff85723e */ /* 0x000fe200000010ff */
[-C--:B------:R-:W-:Y:S01]  /*a6a0*/  FMUL R109, R109, R185.reuse ;  /* 0x000000b96d6d7220 */ /* 0x080fe20000400000 */
        /* <DEDUP_REMOVED lines=16> */
[C---:B------:R-:W-:Y:S01]  /*a7b0*/  ISETP.GT.AND P1, PT, R3.reuse, 0x80, P0 ;  /* 0x000000800300780c */ /* 0x040fe20000724270 */
[-C--:B------:R-:W-:Y:S01]  /*a7c0*/  FMUL R116, R116, R185.reuse ;  /* 0x000000b974747220 */ /* 0x080fe20000400000 */
        /* <DEDUP_REMOVED lines=11> */
[----:B------:R0:W-:Y:S01]  /*a880*/  @P1 STG.E.U16 desc[UR36][R168.64], R152 ;  /* 0x00000098a8001986 */ /* 0x0001e2000c101524 */
[----:B------:R-:W-:Y:S01]  /*a890*/  ISETP.GT.AND P1, PT, R20, 0x1, PT ;  /* 0x000000011400780c */ /* 0x000fe20003f24270 */
[----:B------:R-:W-:Y:S01]  /*a8a0*/  FMUL R90, R90, R185 ;  /* 0x000000b95a5a7220 */ /* 0x000fe20000400000 */
[----:B------:R-:W-:Y:S01]  /*a8b0*/  F2FP.BF16.F32.PACK_AB R113, RZ, R113 ;  /* 0x00000071ff71723e */ /* 0x000fe200000010ff */
        /* <DEDUP_REMOVED lines=14> */
[--C-:B0-----:R-:W-:Y:S01]  /*a9a0*/  @P1 IMAD.MOV.U32 R152, RZ, RZ, R168.reuse ;  /* 0x000000ffff981224 */ /* 0x101fe200078e00a8 */
[----:B------:R-:W-:Y:S01]  /*a9b0*/  F2FP.BF16.F32.PACK_AB R88, RZ, R88 ;  /* 0x00000058ff58723e */ /* 0x000fe200000010ff */
[--C-:B------:R-:W-:Y:S01]  /*a9c0*/  @P1 IMAD.MOV.U32 R153, RZ, RZ, R169.reuse ;  /* 0x000000ffff991224 */ /* 0x100fe200078e00a9 */
[----:B------:R-:W-:Y:S01]  /*a9d0*/  F2FP.BF16.F32.PACK_AB R89, RZ, R89 ;  /* 0x00000059ff59723e */ /* 0x000fe200000010ff */
[-C--:B------:R-:W-:Y:S01]  /*a9e0*/  FMUL R98, R98, R185.reuse ;  /* 0x000000b962627220 */ /* 0x080fe20000400000 */
[----:B------:R-:W-:Y:S01]  /*a9f0*/  F2FP.BF16.F32.PACK_AB R90, RZ, R90 ;  /* 0x0000005aff5a723e */ /* 0x000fe200000010ff */
[-C--:B------:R-:W-:Y:S01]  /*aa00*/  FMUL R99, R99, R185.reuse ;  /* 0x000000b963637220 */ /* 0x080fe20000400000 */
[----:B------:R0:W-:Y:S01]  /*aa10*/  @P1 STG.E.U16 desc[UR36][R152.64+0x2], R10 ;  /* 0x0000020a98001986 */ /* 0x0001e2000c101524 */
[----:B------:R-:W-:Y:S01]  /*aa20*/  ISETP.NE.AND P1, PT, R12, RZ, PT ;  /* 0x000000ff0c00720c */ /* 0x000fe20003f25270 */
[----:B------:R-:W-:Y:S01]  /*aa30*/  FMUL R101, R101, R185 ;  /* 0x000000b965657220 */ /* 0x000fe20000400000 */
[----:B------:R-:W-:Y:S01]  /*aa40*/  F2FP.BF16.F32.PACK_AB R91, RZ, R91 ;  /* 0x0000005bff5b723e */ /* 0x000fe200000010ff */
[----:B------:R-:W-:Y:S01]  /*aa50*/  @P0 STG.E.U16 desc[UR36][R14.64], R154 ;  /* 0x0000009a0e000986 */ /* 0x000fe2000c101524 */
[----:B------:R-:W-:Y:S01]  /*aa60*/  ISETP.GT.AND P0, PT, R20, 0x1, PT ;  /* 0x000000011400780c */ /* 0x000fe20003f04270 */
[-C--:B------:R-:W-:Y:S01]  /*aa70*/  FMUL R100, R100, R185.reuse ;  /* 0x000000b964647220 */ /* 0x080fe20000400000 */
[----:B------:R-:W-:Y:S01]  /*aa80*/  F2FP.BF16.F32.PACK_AB R92, RZ, R92 ;  /* 0x0000005cff5c723e */ /* 0x000fe200000010ff */
[-C--:B------:R-:W-:Y:S01]  /*aa90*/  FMUL R102, R102, R185.reuse ;  /* 0x000000b966667220 */ /* 0x080fe20000400000 */
[----:B------:R-:W-:Y:S01]  /*aaa0*/  ISETP.GT.AND P0, PT, R3, 0x88, P0 ;  /* 0x000000880300780c */ /* 0x000fe20000704270 */
[----:B------:R-:W-:Y:S01]  /*aab0*/  FMUL R103, R103, R185 ;  /* 0x000000b967677220 */ /* 0x000fe20000400000 */
        /* <DEDUP_REMOVED lines=9> */
[-C--:B------:R-:W-:Y:S01]  /*ab50*/  FMUL R76, R76, R185.reuse ;  /* 0x000000b94c4c7220 */ /* 0x080fe20000400000 */
[----:B------:R-:W-:Y:S01]  /*ab60*/  F2FP.BF16.F32.PACK_AB R98, RZ, R98 ;  /* 0x00000062ff62723e */ /* 0x000fe200000010ff */
[----:B------:R-:W-:Y:S01]  /*ab70*/  @P0 STG.E.U16 desc[UR36][R14.64+0x2], R155 ;  /* 0x0000029b0e000986 */ /* 0x000fe2000c101524 */
[----:B------:R-:W-:Y:S01]  /*ab80*/  ISETP.GT.AND P0, PT, R3, 0x80, P1 ;  /* 0x000000800300780c */ /* 0x000fe20000f04270 */
[-C--:B------:R-:W-:Y:S01]  /*ab90*/  FMUL R77, R77, R185.reuse ;  /* 0x000000b94d4d7220 */ /* 0x080fe20000400000 */
[----:B------:R-:W-:Y:S01]  /*aba0*/  ISETP.GT.AND P1, PT, R3, 0x88, P1 ;  /* 0x000000880300780c */ /* 0x000fe20000f24270 */
        /* <DEDUP_REMOVED lines=18> */
[----:B------:R-:W-:Y:S01]  /*acd0*/  ISETP.GT.AND P0, PT, R3, 0x80, P2 ;  /* 0x000000800300780c */ /* 0x000fe20001704270 */
        /* <DEDUP_REMOVED lines=22> */
[C---:B------:R-:W-:Y:S01]  /*ae40*/  ISETP.GT.AND P3, PT, R3.reuse, 0x88, P3 ;  /* 0x000000880300780c */ /* 0x040fe20001f64270 */
[----:B------:R-:W-:Y:S01]  /*ae50*/  @P1 STG.E.U16 desc[UR36][R14.64+0x10], R158 ;  /* 0x0000109e0e001986 */ /* 0x000fe2000c101524 */
[C---:B------:R-:W-:Y:S01]  /*ae60*/  ISETP.GT.AND P1, PT, R3.reuse, 0x80, P4 ;  /* 0x000000800300780c */ /* 0x040fe20002724270 */
[-C--:B------:R-:W-:Y:S01]  /*ae70*/  FMUL R62, R62, R185.reuse ;  /* 0x000000b93e3e7220 */ /* 0x080fe20000400000 */
[----:B------:R-:W-:Y:S01]  /*ae80*/  ISETP.GT.AND P4, PT, R3, 0x88, P4 ;  /* 0x000000880300780c */ /* 0x000fe20002784270 */
[----:B------:R-:W-:Y:S01]  /*ae90*/  @P2 STG.E.U16 desc[UR36][R14.64+0x12], R159 ;  /* 0x0000129f0e002986 */ /* 0x000fe2000c101524 */
[----:B------:R-:W-:Y:S01]  /*aea0*/  ISETP.GT.AND P2, PT, R20, 0x20, PT ;  /* 0x000000201400780c */ /* 0x000fe20003f44270 */
[----:B------:R-:W-:Y:S01]  /*aeb0*/  FMUL R63, R63, R185 ;  /* 0x000000b93f3f7220 */ /* 0x000fe20000400000 */
[----:B------:R-:W-:Y:S01]  /*aec0*/  F2FP.BF16.F32.PACK_AB R83, RZ, R83 ;  /* 0x00000053ff53723e */ /* 0x000fe200000010ff */
[----:B------:R-:W-:Y:S01]  /*aed0*/  FMUL R65, R65, R185 ;  /* 0x000000b941417220 */ /* 0x000fe20000400000 */
[----:B------:R-:W-:Y:S01]  /*aee0*/  F2FP.BF16.F32.PACK_AB R84, RZ, R84 ;  /* 0x00000054ff54723e */ /* 0x000fe200000010ff */
[--C-:B0-----:R-:W-:Y:S01]  /*aef0*/  @P0 IMAD.MOV.U32 R152, RZ, RZ, R168.reuse ;  /* 0x000000ffff980224 */ /* 0x101fe200078e00a8 */
[----:B------:R-:W-:Y:S01]  /*af00*/  F2FP.BF16.F32.PACK_AB R85, RZ, R85 ;  /* 0x00000055ff55723e */ /* 0x000fe200000010ff */
[--C-:B------:R-:W-:Y:S01]  /*af10*/  @P0 IMAD.MOV.U32 R153, RZ, RZ, R169.reuse ;  /* 0x000000ffff990224 */ /* 0x100fe200078e00a9 */
[----:B------:R-:W-:Y:S01]  /*af20*/  F2FP.BF16.F32.PACK_AB R86, RZ, R86 ;  /* 0x00000056ff56723e */ /* 0x000fe200000010ff */
[----:B------:R-:W-:Y:S01]  /*af30*/  FMUL R64, R64, R185 ;  /* 0x000000b940407220 */ /* 0x000fe20000400000 */
[----:B------:R-:W-:Y:S01]  /*af40*/  F2FP.BF16.F32.PACK_AB R87, RZ, R87 ;  /* 0x00000057ff57723e */ /* 0x000fe200000010ff */
[-C--:B------:R-:W-:Y:S01]  /*af50*/  FMUL R66, R66, R185.reuse ;  /* 0x000000b942427220 */ /* 0x080fe20000400000 */
[----:B------:R0:W-:Y:S01]  /*af60*/  @P0 STG.E.U16 desc[UR36][R152.64+0x20], R160 ;  /* 0x000020a098000986 */ /* 0x0001e2000c101524 */
[----:B------:R-:W-:Y:S01]  /*af70*/  ISETP.GT.AND P0, PT, R3, 0x80, P5 ;  /* 0x000000800300780c */ /* 0x000fe20002f04270 */
        /* <DEDUP_REMOVED lines=18> */
[C---:B------:R-:W-:Y:S01]  /*b0a0*/  ISETP.GT.AND P1, PT, R3.reuse, 0x80, P6 ;  /* 0x000000800300780c */ /* 0x040fe20003724270 */
[----:B------:R-:W-:Y:S01]  /*b0b0*/  FMUL R42, R42, R185 ;  /* 0x000000b92a2a7220 */ /* 0x000fe20000400000 */
[----:B------:R-:W-:Y:S01]  /*b0c0*/  ISETP.GT.AND P6, PT, R3, 0x88, P6 ;  /* 0x000000880300780c */ /* 0x000fe200037c4270 */
[----:B------:R-:W-:Y:S01]  /*b0d0*/  @P3 STG.E.U16 desc[UR36][R14.64+0x20], R162 ;  /* 0x000020a20e003986 */ /* 0x000fe2000c101524 */
[----:B------:R-:W-:Y:S01]  /*b0e0*/  F2FP.BF16.F32.PACK_AB R63, RZ, R63 ;  /* 0x0000003fff3f723e */ /* 0x000fe200000010ff */
[----:B------:R-:W-:Y:S01]  /*b0f0*/  FMUL R43, R43, R185 ;  /* 0x000000b92b2b7220 */ /* 0x000fe20000400000 */
[----:B------:R-:W-:Y:S01]  /*b100*/  F2FP.BF16.F32.PACK_AB R65, RZ, R65 ;  /* 0x00000041ff41723e */ /* 0x000fe200000010ff */
[----:B------:R-:W-:Y:S01]  /*b110*/  @P4 STG.E.U16 desc[UR36][R14.64+0x22], R163 ;  /* 0x000022a30e004986 */ /* 0x000fe2000c101524 */
[----:B------:R-:W-:Y:S01]  /*b120*/  F2FP.BF16.F32.PACK_AB R64, RZ, R64 ;  /* 0x00000040ff40723e */ /* 0x000fe200000010ff */
[----:B------:R-:W-:Y:S01]  /*b130*/  FMUL R44, R44, R185 ;  /* 0x000000b92c2c7220 */ /* 0x000fe20000400000 */
[----:B------:R-:W-:Y:S01]  /*b140*/  F2FP.BF16.F32.PACK_AB R66, RZ, R66 ;  /* 0x00000042ff42723e */ /* 0x000fe200000010ff */
[----:B0-----:R-:W-:Y:S01]  /*b150*/  @P0 IMAD.MOV.U32 R152, RZ, RZ, R168 ;  /* 0x000000ffff980224 */ /* 0x001fe200078e00a8 */
[----:B------:R-:W-:Y:S01]  /*b160*/  F2FP.BF16.F32.PACK_AB R67, RZ, R67 ;  /* 0x00000043ff43723e */ /* 0x000fe200000010ff */
[----:B------:R-:W-:Y:S01]  /*b170*/  @P0 IMAD.MOV.U32 R153, RZ, RZ, R169 ;  /* 0x000000ffff990224 */ /* 0x000fe200078e00a9 */
[----:B------:R-:W-:Y:S01]  /*b180*/  F2FP.BF16.F32.PACK_AB R69, RZ, R69 ;  /* 0x00000045ff45723e */ /* 0x000fe200000010ff */
[-C--:B------:R-:W-:Y:S01]  /*b190*/  FMUL R45, R45, R185.reuse ;  /* 0x000000b92d2d7220 */ /* 0x080fe20000400000 */
[----:B------:R-:W-:Y:S01]  /*b1a0*/  F2FP.BF16.F32.PACK_AB R68, RZ, R68 ;  /* 0x00000044ff44723e */ /* 0x000fe200000010ff */
[-C--:B------:R-:W-:Y:S01]  /*b1b0*/  FMUL R46, R46, R185.reuse ;  /* 0x000000b92e2e7220 */ /* 0x080fe20000400000 */
[----:B------:R-:W-:Y:S01]  /*b1c0*/  @P0 STG.E.U16 desc[UR36][R152.64+0x30], R164 ;  /* 0x000030a498000986 */ /* 0x000fe2000c101524 */
[----:B------:R-:W-:Y:S01]  /*b1d0*/  ISETP.GT.AND P0, PT, R20, 0x21, PT ;  /* 0x000000211400780c */ /* 0x000fe20003f04270 */
[-C--:B------:R-:W-:Y:S01]  /*b1e0*/  FMUL R47, R47, R185.reuse ;  /* 0x000000b92f2f7220 */ /* 0x080fe20000400000 */
[----:B------:R-:W-:Y:S01]  /*b1f0*/  F2FP.BF16.F32.PACK_AB R70, RZ, R70 ;  /* 0x00000046ff46723e */ /* 0x000fe200000010ff */
[----:B------:R-:W-:Y:S01]  /*b200*/  @P1 STG.E.U16 desc[UR36][R168.64+0x32], R165 ;  /* 0x000032a5a8001986 */ /* 0x000fe2000c101524 */
[C---:B------:R-:W-:Y:S01]  /*b210*/  ISETP.GT.AND P1, PT, R3.reuse, RZ, P2 ;  /* 0x000000ff0300720c */ /* 0x040fe20001724270 */
[-C--:B------:R-:W-:Y:S01]  /*b220*/  FMUL R48, R48, R185.reuse ;  /* 0x000000b930307220 */ /* 0x080fe20000400000 */
[C---:B------:R-:W-:Y:S01]  /*b230*/  ISETP.GT.AND P3, PT, R3.reuse, RZ, P0 ;  /* 0x000000ff0300720c */ /* 0x040fe20000764270 */
[----:B------:R-:W-:Y:S01]  /*b240*/  @P5 STG.E.U16 desc[UR36][R14.64+0x30], R166 ;  /* 0x000030a60e005986 */ /* 0x000fe2000c101524 */
[----:B------:R-:W-:Y:S01]  /*b250*/  ISETP.GT.AND P2, PT, R3, 0x8, P2 ;  /* 0x000000080300780c */ /* 0x000fe20001744270 */
[----:B------:R-:W-:Y:S01]  /*b260*/  FMUL R49, R49, R185 ;  /* 0x000000b931317220 */ /* 0x000fe20000400000 */
[----:B------:R-:W-:Y:S01]  /*b270*/  ISETP.GT.AND P4, PT, R3, 0x8, P0 ;  /* 0x000000080300780c */ /* 0x000fe20000784270 */
[----:B------:R0:W-:Y:S01]  /*b280*/  @P6 STG.E.U16 desc[UR36][R14.64+0x32], R167 ;  /* 0x000032a70e006986 */ /* 0x0001e2000c101524 */
[----:B------:R-:W-:Y:S01]  /*b290*/  F2FP.BF16.F32.PACK_AB R71, RZ, R71 ;  /* 0x00000047ff47723e */ /* 0x000fe200000010ff */
[-C--:B------:R-:W-:Y:S01]  /*b2a0*/  FMUL R50, R50, R185.reuse ;  /* 0x000000b932327220 */ /* 0x080fe20000400000 */
[----:B------:R-:W-:Y:S01]  /*b2b0*/  F2FP.BF16.F32.PACK_AB R40, RZ, R40 ;  /* 0x00000028ff28723e */ /* 0x000fe200000010ff */
[----:B------:R-:W-:Y:S01]  /*b2c0*/  FMUL R51, R51, R185 ;  /* 0x000000b933337220 */ /* 0x000fe20000400000 */
[----:B------:R-:W-:Y:S01]  /*b2d0*/  F2FP.BF16.F32.PACK_AB R41, RZ, R41 ;  /* 0x00000029ff29723e */ /* 0x000fe200000010ff */
[----:B------:R1:W-:Y:S01]  /*b2e0*/  @P1 STG.E.U16 desc[UR36][R4.64+0x40], R136 ;  /* 0x0000408804001986 */ /* 0x0003e2000c101524 */
[----:B------:R-:W-:Y:S01]  /*b2f0*/  ISETP.GT.AND P1, PT, R20, 0x28, PT ;  /* 0x000000281400780c */ /* 0x000fe20003f24270 */
[----:B------:R-:W-:Y:S01]  /*b300*/  FMUL R52, R52, R185 ;  /* 0x000000b934347220 */ /* 0x000fe20000400000 */
[----:B------:R-:W-:Y:S01]  /*b310*/  F2FP.BF16.F32.PACK_AB R42, RZ, R42 ;  /* 0x0000002aff2a723e */ /* 0x000fe200000010ff */
[----:B------:R1:W-:Y:S01]  /*b320*/  @P3 STG.E.U16 desc[UR36][R4.64+0x42], R137 ;  /* 0x0000428904003986 */ /* 0x0003e2000c101524 */
[----:B------:R-:W-:Y:S01]  /*b330*/  ISETP.GT.AND P3, PT, R3, RZ, P1 ;  /* 0x000000ff0300720c */ /* 0x000fe20000f64270 */
[----:B0-----:R-:W-:Y:S01]  /*b340*/  IMAD.WIDE.U32 R14, R8, 0xf0, R6 ;  /* 0x000000f0080e7825 */ /* 0x001fe200078e0006 */
[----:B------:R-:W-:Y:S01]  /*b350*/  P2R R12, PR, RZ, 0x2 ;  /* 0x00000002ff0c7803 */ /* 0x000fe20000000000 */
[----:B------:R1:W-:Y:S01]  /*b360*/  @P2 STG.E.U16 desc[UR36][R6.64+0x40], R138 ;  /* 0x0000408a06002986 */ /* 0x0003e2000c101524 */
[----:B------:R-:W-:Y:S01]  /*b370*/  ISETP.GT.AND P2, PT, R20, 0x29, PT ;  /* 0x000000291400780c */ /* 0x000fe20003f44270 */
[----:B------:R-:W-:Y:S01]  /*b380*/  IMAD.IADD R15, R9, 0x1, R15 ;  /* 0x00000001090f7824 */ /* 0x000fe200078e020f */
[----:B------:R-:W-:Y:S01]  /*b390*/  F2FP.BF16.F32.PACK_AB R43, RZ, R43 ;  /* 0x0000002bff2b723e */ /* 0x000fe200000010ff */
[----:B------:R1:W-:Y:S01]  /*b3a0*/  @P4 STG.E.U16 desc[UR36][R6.64+0x42], R139 ;  /* 0x0000428b06004986 */ /* 0x0003e2000c101524 */
[----:B------:R-:W-:Y:S01]  /*b3b0*/  ISETP.GT.AND P4, PT, R3, RZ, P2 ;  /* 0x000000ff0300720c */ /* 0x000fe20001784270 */
[-C--:B------:R-:W-:Y:S01]  /*b3c0*/  FMUL R53, R53, R185.reuse ;  /* 0x000000b935357220 */ /* 0x080fe20000400000 */
[----:B------:R-:W-:Y:S01]  /*b3d0*/  P2R R10, PR, RZ, 0x4 ;  /* 0x00000004ff0a7803 */ /* 0x000fe20000000000 */
[-C--:B------:R-:W-:Y:S01]  /*b3e0*/  FMUL R54, R54, R185.reuse ;  /* 0x000000b936367220 */ /* 0x080fe20000400000 */
[----:B------:R-:W-:Y:S01]  /*b3f0*/  F2FP.BF16.F32.PACK_AB R44, RZ, R44 ;  /* 0x0000002cff2c723e */ /* 0x000fe200000010ff */
[----:B------:R1:W-:Y:S01]  /*b400*/  @P3 STG.E.U16 desc[UR36][R4.64+0x50], R140 ;  /* 0x0000508c04003986 */ /* 0x0003e2000c101524 */
[----:B------:R-:W-:Y:S01]  /*b410*/  ISETP.GT.AND P3, PT, R3, 0x8, P1 ;  /* 0x000000080300780c */ /* 0x000fe20000f64270 */
[----:B------:R-:W-:Y:S01]  /*b420*/  FMUL R55, R55, R185 ;  /* 0x000000b937377220 */ /* 0x000fe20000400000 */
[----:B------:R-:W-:Y:S01]  /*b430*/  F2FP.BF16.F32.PACK_AB R45, RZ, R45 ;  /* 0x0000002dff2d723e */ /* 0x000fe200000010ff */
[-C--:B------:R-:W-:Y:S01]  /*b440*/  FMUL R24, R24, R185.reuse ;  /* 0x000000b918187220 */ /* 0x080fe20000400000 */
[----:B------:R-:W-:Y:S01]  /*b450*/  F2FP.BF16.F32.PACK_AB R46, RZ, R46 ;  /* 0x0000002eff2e723e */ /* 0x000fe200000010ff */
[----:B------:R-:W-:Y:S01]  /*b460*/  FMUL R25, R25, R185 ;  /* 0x000000b919197220 */ /* 0x000fe20000400000 */
[----:B------:R-:W-:Y:S01]  /*b470*/  F2FP.BF16.F32.PACK_AB R47, RZ, R47 ;  /* 0x0000002fff2f723e */ /* 0x000fe200000010ff */
[----:B------:R1:W-:Y:S01]  /*b480*/  @P4 STG.E.U16 desc[UR36][R4.64+0x52], R141 ;  /* 0x0000528d04004986 */ /* 0x0003e2000c101524 */
[----:B------:R-:W-:Y:S01]  /*b490*/  ISETP.GT.AND P4, PT, R3, 0x8, P2 ;  /* 0x000000080300780c */ /* 0x000fe20001784270 */
[-C--:B------:R-:W-:Y:S01]  /*b4a0*/  FMUL R26, R26, R185.reuse ;  /* 0x000000b91a1a7220 */ /* 0x080fe20000400000 */
[----:B------:R-:W-:Y:S01]  /*b4b0*/  F2FP.BF16.F32.PACK_AB R48, RZ, R48 ;  /* 0x00000030ff30723e */ /* 0x000fe200000010ff */
[----:B------:R-:W-:Y:S01]  /*b4c0*/  FMUL R27, R27, R185 ;  /* 0x000000b91b1b7220 */ /* 0x000fe20000400000 */
[----:B------:R-:W-:Y:S01]  /*b4d0*/  F2FP.BF16.F32.PACK_AB R49, RZ, R49 ;  /* 0x00000031ff31723e */ /* 0x000fe200000010ff */
[----:B------:R1:W-:Y:S01]  /*b4e0*/  @P3 STG.E.U16 desc[UR36][R6.64+0x50], R142 ;  /* 0x0000508e06003986 */ /* 0x0003e2000c101524 */
[----:B------:R-:W-:Y:S01]  /*b4f0*/  ISETP.GT.AND P3, PT, R20, 0x30, PT ;  /* 0x000000301400780c */ /* 0x000fe20003f64270 */
[-C--:B------:R-:W-:Y:S01]  /*b500*/  FMUL R28, R28, R185.reuse ;  /* 0x000000b91c1c7220 */ /* 0x080fe20000400000 */
[----:B------:R-:W-:Y:S01]  /*b510*/  F2FP.BF16.F32.PACK_AB R50, RZ, R50 ;  /* 0x00000032ff32723e */ /* 0x000fe200000010ff */
[----:B------:R-:W-:Y:S01]  /*b520*/  FMUL R29, R29, R185 ;  /* 0x000000b91d1d7220 */ /* 0x000fe20000400000 */
[----:B------:R-:W-:Y:S01]  /*b530*/  F2FP.BF16.F32.PACK_AB R51, RZ, R51 ;  /* 0x00000033ff33723e */ /* 0x000fe200000010ff */
[-C--:B------:R-:W-:Y:S01]  /*b540*/  FMUL R30, R30, R185.reuse ;  /* 0x000000b91e1e7220 */ /* 0x080fe20000400000 */
[----:B------:R-:W-:Y:S01]  /*b550*/  F2FP.BF16.F32.PACK_AB R52, RZ, R52 ;  /* 0x00000034ff34723e */ /* 0x000fe200000010ff */
[----:B------:R1:W-:Y:S01]  /*b560*/  @P4 STG.E.U16 desc[UR36][R6.64+0x52], R143 ;  /* 0x0000528f06004986 */ /* 0x0003e2000c101524 */
        /* <DEDUP_REMOVED lines=14> */
[----:B------:R-:W-:Y:S01]  /*b650*/  IADD3 R8, P4, R13, R14, RZ ;  /* 0x0000000e0d087210 */ /* 0x000fe20007f9e0ff */
[----:B------:R-:W-:Y:S01]  /*b660*/  FMUL R37, R37, R185 ;  /* 0x000000b925257220 */ /* 0x000fe20000400000 */
[----:B------:R-:W-:Y:S01]  /*b670*/  F2FP.BF16.F32.PACK_AB R27, RZ, R27 ;  /* 0x0000001bff1b723e */ /* 0x000fe200000010ff */
[-C--:B------:R-:W-:Y:S01]  /*b680*/  FMUL R38, R38, R185.reuse ;  /* 0x000000b926267220 */ /* 0x080fe20000400000 */
[----:B------:R-:W-:Y:S01]  /*b690*/  F2FP.BF16.F32.PACK_AB R28, RZ, R28 ;  /* 0x0000001cff1c723e */ /* 0x000fe200000010ff */
[----:B------:R-:W-:Y:S01]  /*b6a0*/  IMAD.X R9, R11, 0x1, R15, P4 ;  /* 0x000000010b097824 */ /* 0x000fe200020e060f */
[----:B------:R-:W-:Y:S01]  /*b6b0*/  ISETP.GT.AND P4, PT, R20, 0x31, PT ;  /* 0x000000311400780c */ /* 0x000fe20003f84270 */
[----:B------:R-:W-:Y:S01]  /*b6c0*/  FMUL R39, R39, R185 ;  /* 0x000000b927277220 */ /* 0x000fe20000400000 */
[----:B------:R-:W-:-:S02]  /*b6d0*/  F2FP.BF16.F32.PACK_AB R29, RZ, R29 ;  /* 0x0000001dff1d723e */ /* 0x000fc400000010ff */
[----:B------:R-:W-:Y:S02]  /*b6e0*/  ISETP.GT.AND P5, PT, R3, RZ, P4 ;  /* 0x000000ff0300720c */ /* 0x000fe400027a4270 */
[----:B------:R-:W-:Y:S02]  /*b6f0*/  F2FP.BF16.F32.PACK_AB R30, RZ, R30 ;  /* 0x0000001eff1e723e */ /* 0x000fe400000010ff */
[----:B------:R-:W-:Y:S02]  /*b700*/  F2FP.BF16.F32.PACK_AB R31, RZ, R31 ;  /* 0x0000001fff1f723e */ /* 0x000fe400000010ff */
[----:B------:R-:W-:Y:S02]  /*b710*/  F2FP.BF16.F32.PACK_AB R32, RZ, R32 ;  /* 0x00000020ff20723e */ /* 0x000fe400000010ff */
[----:B------:R-:W-:Y:S02]  /*b720*/  F2FP.BF16.F32.PACK_AB R33, RZ, R33 ;  /* 0x00000021ff21723e */ /* 0x000fe400000010ff */
[----:B------:R-:W-:-:S02]  /*b730*/  F2FP.BF16.F32.PACK_AB R34, RZ, R34 ;  /* 0x00000022ff22723e */ /* 0x000fc400000010ff */
[----:B------:R-:W-:Y:S01]  /*b740*/  F2FP.BF16.F32.PACK_AB R35, RZ, R35 ;  /* 0x00000023ff23723e */ /* 0x000fe200000010ff */
[----:B------:R1:W-:Y:S01]  /*b750*/  @P5 STG.E.U16 desc[UR36][R4.64+0x62], R145 ;  /* 0x0000629104005986 */ /* 0x0003e2000c101524 */
[----:B------:R-:W-:Y:S02]  /*b760*/  ISETP.GT.AND P5, PT, R3, 0x8, P3 ;  /* 0x000000080300780c */ /* 0x000fe40001fa4270 */
[----:B------:R-:W-:Y:S02]  /*b770*/  F2FP.BF16.F32.PACK_AB R36, RZ, R36 ;  /* 0x00000024ff24723e */ /* 0x000fe400000010ff */
[----:B------:R-:W-:Y:S02]  /*b780*/  F2FP.BF16.F32.PACK_AB R37, RZ, R37 ;  /* 0x00000025ff25723e */ /* 0x000fe400000010ff */
[----:B------:R-:W-:Y:S02]  /*b790*/  F2FP.BF16.F32.PACK_AB R38, RZ, R38 ;  /* 0x00000026ff26723e */ /* 0x000fe400000010ff */
[----:B------:R-:W-:-:S05]  /*b7a0*/  F2FP.BF16.F32.PACK_AB R39, RZ, R39 ;  /* 0x00000027ff27723e */ /* 0x000fca00000010ff */
[----:B------:R1:W-:Y:S01]  /*b7b0*/  @P5 STG.E.U16 desc[UR36][R6.64+0x60], R146 ;  /* 0x0000609206005986 */ /* 0x0003e2000c101524 */
[----:B------:R-:W-:-:S13]  /*b7c0*/  ISETP.GT.AND P5, PT, R3, 0x8, P4 ;  /* 0x000000080300780c */ /* 0x000fda00027a4270 */
[----:B------:R1:W-:Y:S01]  /*b7d0*/  @P5 STG.E.U16 desc[UR36][R6.64+0x62], R147 ;  /* 0x0000629306005986 */ /* 0x0003e2000c101524 */
[----:B------:R-:W-:-:S04]  /*b7e0*/  ISETP.GT.AND P5, PT, R20, 0x38, PT ;  /* 0x000000381400780c */ /* 0x000fc80003fa4270 */
[----:B------:R-:W-:-:S13]  /*b7f0*/  ISETP.GT.AND P6, PT, R3, RZ, P5 ;  /* 0x000000ff0300720c */ /* 0x000fda0002fc4270 */
[----:B------:R1:W-:Y:S01]  /*b800*/  @P6 STG.E.U16 desc[UR36][R4.64+0x70], R148 ;  /* 0x0000709404006986 */ /* 0x0003e2000c101524 */
[----:B------:R-:W-:-:S04]  /*b810*/  ISETP.GT.AND P6, PT, R20, 0x39, PT ;  /* 0x000000391400780c */ /* 0x000fc80003fc4270 */
[----:B------:R-:W-:-:S13]  /*b820*/  ISETP.GT.AND P1, PT, R3, RZ, P6 ;  /* 0x000000ff0300720c */ /* 0x000fda0003724270 */
[----:B------:R1:W-:Y:S01]  /*b830*/  @P1 STG.E.U16 desc[UR36][R4.64+0x72], R149 ;  /* 0x0000729504001986 */ /* 0x0003e2000c101524 */
[----:B------:R-:W-:-:S13]  /*b840*/  ISETP.GT.AND P1, PT, R3, 0x8, P5 ;  /* 0x000000080300780c */ /* 0x000fda0002f24270 */
[----:B------:R1:W-:Y:S01]  /*b850*/  @P1 STG.E.U16 desc[UR36][R6.64+0x70], R150 ;  /* 0x0000709606001986 */ /* 0x0003e2000c101524 */
[----:B------:R-:W-:-:S13]  /*b860*/  ISETP.GT.AND P1, PT, R3, 0x8, P6 ;  /* 0x000000080300780c */ /* 0x000fda0003724270 */
[----:B------:R1:W-:Y:S01]  /*b870*/  @P1 STG.E.U16 desc[UR36][R6.64+0x72], R151 ;  /* 0x0000729706001986 */ /* 0x0003e2000c101524 */
[----:B------:R-:W-:-:S04]  /*b880*/  ISETP.GT.AND P1, PT, R20, 0x20, PT ;  /* 0x000000201400780c */ /* 0x000fc80003f24270 */
[C---:B------:R-:W-:Y:S02]  /*b890*/  ISETP.GT.AND P2, PT, R3.reuse, 0x80, P1 ;  /* 0x000000800300780c */ /* 0x040fe40000f44270 */
[----:B------:R-:W-:-:S11]  /*b8a0*/  ISETP.GT.AND P1, PT, R3, 0x88, P1 ;  /* 0x000000880300780c */ /* 0x000fd60000f24270 */
[----:B------:R1:W-:Y:S01]  /*b8b0*/  @P2 STG.E.U16 desc[UR36][R14.64+0x40], R120 ;  /* 0x000040780e002986 */ /* 0x0003e2000c101524 */
[C---:B------:R-:W-:Y:S02]  /*b8c0*/  ISETP.GT.AND P2, PT, R3.reuse, 0x80, P0 ;  /* 0x000000800300780c */ /* 0x040fe40000744270 */
[----:B------:R-:W-:-:S11]  /*b8d0*/  ISETP.GT.AND P0, PT, R3, 0x88, P0 ;  /* 0x000000880300780c */ /* 0x000fd60000704270 */
[----:B------:R1:W-:Y:S01]  /*b8e0*/  @P2 STG.E.U16 desc[UR36][R14.64+0x42], R121 ;  /* 0x000042790e002986 */ /* 0x0003e2000c101524 */
[----:B------:R-:W-:-:S03]  /*b8f0*/  ISETP.NE.AND P2, PT, R10, RZ, PT ;  /* 0x000000ff0a00720c */ /* 0x000fc60003f45270 */
[----:B------:R1:W-:Y:S01]  /*b900*/  @P1 STG.E.U16 desc[UR36][R8.64+0x40], R122 ;  /* 0x0000407a08001986 */ /* 0x0003e2000c101524 */
[----:B------:R-:W-:-:S03]  /*b910*/  ISETP.NE.AND P1, PT, R12, RZ, PT ;  /* 0x000000ff0c00720c */ /* 0x000fc60003f25270 */
[----:B------:R1:W-:Y:S01]  /*b920*/  @P0 STG.E.U16 desc[UR36][R8.64+0x42], R123 ;  /* 0x0000427b08000986 */ /* 0x0003e2000c101524 */
[C---:B------:R-:W-:Y:S02]  /*b930*/  ISETP.GT.AND P0, PT, R3.reuse, 0x80, P1 ;  /* 0x000000800300780c */ /* 0x040fe40000f04270 */
[----:B------:R-:W-:-:S11]  /*b940*/  ISETP.GT.AND P1, PT, R3, 0x88, P1 ;  /* 0x000000880300780c */ /* 0x000fd60000f24270 */
[----:B------:R1:W-:Y:S01]  /*b950*/  @P0 STG.E.U16 desc[UR36][R14.64+0x50], R124 ;  /* 0x0000507c0e000986 */ /* 0x0003e2000c101524 */
[C---:B------:R-:W-:Y:S02]  /*b960*/  ISETP.GT.AND P0, PT, R3.reuse, 0x80, P2 ;  /* 0x000000800300780c */ /* 0x040fe40001704270 */
[----:B------:R-:W-:-:S11]  /*b970*/  ISETP.GT.AND P2, PT, R3, 0x88, P2 ;  /* 0x000000880300780c */ /* 0x000fd60001744270 */
[----:B------:R1:W-:Y:S01]  /*b980*/  @P0 STG.E.U16 desc[UR36][R14.64+0x52], R125 ;  /* 0x0000527d0e000986 */ /* 0x0003e2000c101524 */
[C---:B------:R-:W-:Y:S02]  /*b990*/  ISETP.GT.AND P0, PT, R3.reuse, 0x80, P4 ;  /* 0x000000800300780c */ /* 0x040fe40002704270 */
[C---:B------:R-:W-:Y:S01]  /*b9a0*/  ISETP.GT.AND P4, PT, R3.reuse, 0x88, P4 ;  /* 0x000000880300780c */ /* 0x040fe20002784270 */
[----:B------:R1:W-:Y:S01]  /*b9b0*/  @P1 STG.E.U16 desc[UR36][R8.64+0x50], R126 ;  /* 0x0000507e08001986 */ /* 0x0003e2000c101524 */
[C---:B------:R-:W-:Y:S02]  /*b9c0*/  ISETP.GT.AND P1, PT, R3.reuse, 0x80, P3 ;  /* 0x000000800300780c */ /* 0x040fe40001f24270 */
[----:B------:R-:W-:Y:S01]  /*b9d0*/  ISETP.GT.AND P3, PT, R3, 0x88, P3 ;  /* 0x000000880300780c */ /* 0x000fe20001f64270 */
[----:B------:R1:W-:Y:S01]  /*b9e0*/  @P2 STG.E.U16 desc[UR36][R8.64+0x52], R127 ;  /* 0x0000527f08002986 */ /* 0x0003e2000c101524 */
[----:B------:R-:W-:-:S05]  /*b9f0*/  ISETP.GT.AND P2, PT, R20, 0x40, PT ;  /* 0x000000401400780c */ /* 0x000fca0003f44270 */
[----:B------:R1:W-:Y:S01]  /*ba00*/  @P0 STG.E.U16 desc[UR36][R14.64+0x62], R129 ;  /* 0x000062810e000986 */ /* 0x0003e2000c101524 */
[C---:B------:R-:W-:Y:S02]  /*ba10*/  ISETP.GT.AND P0, PT, R3.reuse, 0x80, P6 ;  /* 0x000000800300780c */ /* 0x040fe40003704270 */
[C---:B------:R-:W-:Y:S01]  /*ba20*/  ISETP.GT.AND P6, PT, R3.reuse, 0x88, P6 ;  /* 0x000000880300780c */ /* 0x040fe200037c4270 */
[----:B------:R1:W-:Y:S01]  /*ba30*/  @P1 STG.E.U16 desc[UR36][R14.64+0x60], R128 ;  /* 0x000060800e001986 */ /* 0x0003e2000c101524 */
[C---:B------:R-:W-:Y:S02]  /*ba40*/  ISETP.GT.AND P1, PT, R3.reuse, 0x80, P5 ;  /* 0x000000800300780c */ /* 0x040fe40002f24270 */
[----:B------:R-:W-:Y:S01]  /*ba50*/  ISETP.GT.AND P5, PT, R3, 0x88, P5 ;  /* 0x000000880300780c */ /* 0x000fe20002fa4270 */
[----:B------:R1:W-:Y:S04]  /*ba60*/  @P3 STG.E.U16 desc[UR36][R8.64+0x60], R130 ;  /* 0x0000608208003986 */ /* 0x0003e8000c101524 */
[----:B------:R1:W-:Y:S04]  /*ba70*/  @P4 STG.E.U16 desc[UR36][R8.64+0x62], R131 ;  /* 0x0000628308004986 */ /* 0x0003e8000c101524 */
[----:B------:R1:W-:Y:S01]  /*ba80*/  @P0 STG.E.U16 desc[UR36][R14.64+0x72], R133 ;  /* 0x000072850e000986 */ /* 0x0003e2000c101524 */
[----:B------:R-:W-:-:S03]  /*ba90*/  ISETP.GT.AND P0, PT, R20, 0x41, PT ;  /* 0x000000411400780c */ /* 0x000fc60003f04270 */
[----:B------:R1:W-:Y:S01]  /*baa0*/  @P1 STG.E.U16 desc[UR36][R14.64+0x70], R132 ;  /* 0x000070840e001986 */ /* 0x0003e2000c101524 */
[C---:B------:R-:W-:Y:S02]  /*bab0*/  ISETP.GT.AND P1, PT, R3.reuse, RZ, P2 ;  /* 0x000000ff0300720c */ /* 0x040fe40001724270 */
[C---:B------:R-:W-:Y:S01]  /*bac0*/  ISETP.GT.AND P3, PT, R3.reuse, RZ, P0 ;  /* 0x000000ff0300720c */ /* 0x040fe20000764270 */
[----:B------:R1:W-:Y:S01]  /*bad0*/  @P5 STG.E.U16 desc[UR36][R8.64+0x70], R134 ;  /* 0x0000708608005986 */ /* 0x0003e2000c101524 */
[C---:B------:R-:W-:Y:S02]  /*bae0*/  ISETP.GT.AND P2, PT, R3.reuse, 0x8, P2 ;  /* 0x000000080300780c */ /* 0x040fe40001744270 */
[----:B------:R-:W-:Y:S01]  /*baf0*/  ISETP.GT.AND P4, PT, R3, 0x8, P0 ;  /* 0x000000080300780c */ /* 0x000fe20000784270 */
[----:B------:R1:W-:Y:S06]  /*bb00*/  @P6 STG.E.U16 desc[UR36][R8.64+0x72], R135 ;  /* 0x0000728708006986 */ /* 0x0003ec000c101524 */
[----:B------:R1:W-:Y:S01]  /*bb10*/  @P1 STG.E.U16 desc[UR36][R4.64+0x80], R104 ;  /* 0x0000806804001986 */ /* 0x0003e2000c101524 */
[----:B------:R-:W-:-:S03]  /*bb20*/  ISETP.GT.AND P1, PT, R20, 0x48, PT ;  /* 0x000000481400780c */ /* 0x000fc60003f24270 */
[----:B------:R1:W-:Y:S01]  /*bb30*/  @P3 STG.E.U16 desc[UR36][R4.64+0x82], R105 ;  /* 0x0000826904003986 */ /* 0x0003e2000c101524 */
[----:B------:R-:W-:Y:S02]  /*bb40*/  ISETP.GT.AND P3, PT, R3, RZ, P1 ;  /* 0x000000ff0300720c */ /* 0x000fe40000f64270 */
[----:B------:R-:W-:Y:S01]  /*bb50*/  P2R R11, PR, RZ, 0x2 ;  /* 0x00000002ff0b7803 */ /* 0x000fe20000000000 */
[----:B------:R1:W-:Y:S01]  /*bb60*/  @P2 STG.E.U16 desc[UR36][R6.64+0x80], R106 ;  /* 0x0000806a06002986 */ /* 0x0003e2000c101524 */
[----:B------:R-:W-:-:S03]  /*bb70*/  ISETP.GT.AND P2, PT, R20, 0x49, PT ;  /* 0x000000491400780c */ /* 0x000fc60003f44270 */
[----:B------:R1:W-:Y:S01]  /*bb80*/  @P4 STG.E.U16 desc[UR36][R6.64+0x82], R107 ;  /* 0x0000826b06004986 */ /* 0x0003e2000c101524 */
[----:B------:R-:W-:Y:S02]  /*bb90*/  ISETP.GT.AND P4, PT, R3, RZ, P2 ;  /* 0x000000ff0300720c */ /* 0x000fe40001784270 */
[----:B------:R-:W-:-:S03]  /*bba0*/  P2R R10, PR, RZ, 0x4 ;  /* 0x00000004ff0a7803 */ /* 0x000fc60000000000 */
[----:B------:R1:W-:Y:S01]  /*bbb0*/  @P3 STG.E.U16 desc[UR36][R4.64+0x90], R108 ;  /* 0x0000906c04003986 */ /* 0x0003e2000c101524 */
[----:B------:R-:W-:-:S07]  /*bbc0*/  ISETP.GT.AND P3, PT, R3, 0x8, P1 ;  /* 0x000000080300780c */ /* 0x000fce0000f64270 */
[----:B------:R1:W-:Y:S01]  /*bbd0*/  @P4 STG.E.U16 desc[UR36][R4.64+0x92], R109 ;  /* 0x0000926d04004986 */ /* 0x0003e2000c101524 */
[----:B------:R-:W-:-:S05]  /*bbe0*/  ISETP.GT.AND P4, PT, R3, 0x8, P2 ;  /* 0x000000080300780c */ /* 0x000fca0001784270 */
[----:B------:R1:W-:Y:S01]  /*bbf0*/  @P3 STG.E.U16 desc[UR36][R6.64+0x90], R110 ;  /* 0x0000906e06003986 */ /* 0x0003e2000c101524 */
[----:B------:R-:W-:-:S07]  /*bc00*/  ISETP.GT.AND P3, PT, R20, 0x50, PT ;  /* 0x000000501400780c */ /* 0x000fce0003f64270 */
[----:B------:R1:W-:Y:S01]  /*bc10*/  @P4 STG.E.U16 desc[UR36][R6.64+0x92], R111 ;  /* 0x0000926f06004986 */ /* 0x0003e2000c101524 */
        /* <DEDUP_REMOVED lines=194> */
[C---:B------:R-:W-:Y:S01]  /*c840*/  ISETP.GT.AND P3, PT, R3.reuse, 0x88, P3 ;  /* 0x000000880300780c */ /* 0x040fe20001f64270 */
[----:B------:R1:W-:Y:S06]  /*c850*/  @P2 STG.E.U16 desc[UR36][R8.64+0x112], R31 ;  /* 0x0001121f08002986 */ /* 0x0003ec000c101524 */
[----:B------:R1:W-:Y:S01]  /*c860*/  @P0 STG.E.U16 desc[UR36][R14.64+0x122], R33 ;  /* 0x000122210e000986 */ /* 0x0003e2000c101524 */
[----:B------:R-:W-:-:S02]  /*c870*/  ISETP.GT.AND P0, PT, R3, 0x80, P6 ;  /* 0x000000800300780c */ /* 0x000fc40003704270 */
[C---:B------:R-:W-:Y:S01]  /*c880*/  ISETP.GT.AND P6, PT, R3.reuse, 0x88, P6 ;  /* 0x000000880300780c */ /* 0x040fe200037c4270 */
[----:B------:R1:W-:Y:S01]  /*c890*/  @P1 STG.E.U16 desc[UR36][R14.64+0x120], R32 ;  /* 0x000120200e001986 */ /* 0x0003e2000c101524 */
[C---:B------:R-:W-:Y:S02]  /*c8a0*/  ISETP.GT.AND P1, PT, R3.reuse, 0x80, P5 ;  /* 0x000000800300780c */ /* 0x040fe40002f24270 */
[----:B------:R-:W-:Y:S01]  /*c8b0*/  ISETP.GT.AND P5, PT, R3, 0x88, P5 ;  /* 0x000000880300780c */ /* 0x000fe20002fa4270 */
[----:B------:R1:W-:Y:S04]  /*c8c0*/  @P3 STG.E.U16 desc[UR36][R8.64+0x120], R34 ;  /* 0x0001202208003986 */ /* 0x0003e8000c101524 */
[----:B------:R1:W-:Y:S04]  /*c8d0*/  @P4 STG.E.U16 desc[UR36][R8.64+0x122], R35 ;  /* 0x0001222308004986 */ /* 0x0003e8000c101524 */
[----:B------:R1:W-:Y:S04]  /*c8e0*/  @P0 STG.E.U16 desc[UR36][R14.64+0x132], R37 ;  /* 0x000132250e000986 */ /* 0x0003e8000c101524 */
[----:B------:R1:W-:Y:S04]  /*c8f0*/  @P1 STG.E.U16 desc[UR36][R14.64+0x130], R36 ;  /* 0x000130240e001986 */ /* 0x0003e8000c101524 */
[----:B------:R1:W-:Y:S04]  /*c900*/  @P5 STG.E.U16 desc[UR36][R8.64+0x130], R38 ;  /* 0x0001302608005986 */ /* 0x0003e8000c101524 */
[----:B------:R1:W-:Y:S02]  /*c910*/  @P6 STG.E.U16 desc[UR36][R8.64+0x132], R39 ;  /* 0x0001322708006986 */ /* 0x0003e4000c101524 */
.L_x_349:
[----:B------:R-:W-:Y:S05]  /*c920*/  BSYNC B0 ;  /* 0x0000000000007941 */ /* 0x000fea0003800000 */
.L_x_33:
[----:B------:R-:W-:Y:S01]  /*c930*/  ULDC UR4, c[0x0][0xc] ;  /* 0x0000030000047ab9 */ /* 0x000fe20000000800 */
[----:B------:R-:W-:Y:S01]  /*c940*/  ULDC UR5, c[0x0][0x10] ;  /* 0x0000040000057ab9 */ /* 0x000fe20000000800 */
[----:B------:R-:W2:Y:S01]  /*c950*/  LDC R3, c[0x0][0x14] ;  /* 0x00000500ff037b82 */ /* 0x000ea20000000800 */
[----:B------:R-:W-:Y:S01]  /*c960*/  UIMAD.WIDE.U32 UR4, UR4, UR5, URZ ;  /* 0x00000005040472a5 */ /* 0x000fe2000f8e003f */
[----:B01----:R-:W-:Y:S02]  /*c970*/  IMAD.MOV.U32 R4, RZ, RZ, R23 ;  /* 0x000000ffff047224 */ /* 0x003fe400078e0017 */
[----:B------:R-:W-:Y:S02]  /*c980*/  IMAD.MOV.U32 R5, RZ, RZ, R22 ;  /* 0x000000ffff057224 */ /* 0x000fe400078e0016 */
[----:B------:R-:W-:Y:S02]  /*c990*/  IMAD.MOV.U32 R19, RZ, RZ, -0x1 ;  /* 0xffffffffff137424 */ /* 0x000fe400078e00ff */
[----:B--2---:R-:W-:-:S04]  /*c9a0*/  IMAD.WIDE.U32 R4, R3, UR4, R4 ;  /* 0x0000000403047c25 */ /* 0x004fc8000f8e0004 */
[----:B------:R-:W-:Y:S01]  /*c9b0*/  IMAD R3, R3, UR5, RZ ;  /* 0x0000000503037c24 */ /* 0x000fe2000f8e02ff */
[----:B------:R-:W-:Y:S01]  /*c9c0*/  ULDC.64 UR4, c[0x0][0x650] ;  /* 0x0001940000047ab9 */ /* 0x000fe20000000a00 */
[----:B------:R-:W-:Y:S01]  /*c9d0*/  IMAD.MOV.U32 R23, RZ, RZ, R4 ;  /* 0x000000ffff177224 */ /* 0x000fe200078e0004 */
[----:B------:R-:W-:Y:S01]  /*c9e0*/  ISETP.GE.U32.AND P0, PT, R4, UR4, PT ;  /* 0x0000000404007c0c */ /* 0x000fe2000bf06070 */
[----:B------:R-:W-:Y:S02]  /*c9f0*/  IMAD.MOV.U32 R4, RZ, RZ, -0x1 ;  /* 0xffffffffff047424 */ /* 0x000fe400078e00ff */
[--C-:B------:R-:W-:Y:S01]  /*ca00*/  IMAD.IADD R22, R5, 0x1, R3.reuse ;  /* 0x0000000105167824 */ /* 0x100fe200078e0203 */
[----:B------:R-:W-:Y:S02]  /*ca10*/  PRMT R3, RZ, 0x7610, R3 ;  /* 0x00007610ff037816 */ /* 0x000fe40000000003 */
[----:B------:R0:W-:Y:S02]  /*ca20*/  STL [R1+0x4], R4 ;  /* 0x0000040401007387 */ /* 0x0001e40000100800 */
[----:B------:R-:W-:-:S13]  /*ca30*/  ISETP.GE.U32.AND.EX P0, PT, R22, UR5, PT, P0 ;  /* 0x0000000516007c0c */ /* 0x000fda000bf06100 */
[----:B0-----:R-:W-:Y:S05]  /*ca40*/  @P0 BRA `(.L_x_350) ;  /* 0x0000000400740947 */ /* 0x001fea0003800000 */
[----:B------:R-:W0:Y:S01]  /*ca50*/  S2R R20, SR_CTAID.X ;  /* 0x0000000000147919 */ /* 0x000e220000002500 */
[----:B---3--:R-:W1:Y:S01]  /*ca60*/  LDC.64 R10, c[0x0][0x628] ;  /* 0x00018a00ff0a7b82 */ /* 0x008e620000000a00 */
[----:B------:R-:W-:Y:S01]  /*ca70*/  ULDC UR4, c[0x0][0x150] ;  /* 0x0000540000047ab9 */ /* 0x000fe20000000800 */
[----:B------:R-:W-:Y:S01]  /*ca80*/  IMAD.MOV.U32 R8, RZ, RZ, R23 ;  /* 0x000000ffff087224 */ /* 0x000fe200078e0017 */
[----:B------:R-:W2:Y:S01]  /*ca90*/  S2R R24, SR_CTAID.Y ;  /* 0x0000000000187919 */ /* 0x000ea20000002600 */
[----:B------:R-:W-:-:S04]  /*caa0*/  IMAD.MOV.U32 R9, RZ, RZ, R22 ;  /* 0x000000ffff097224 */ /* 0x000fc800078e0016 */
[----:B------:R-:W3:Y:S08]  /*cab0*/  LDC R25, c[0x0][0x144] ;  /* 0x00005100ff197b82 */ /* 0x000ef00000000800 */
[----:B------:R-:W2:Y:S08]  /*cac0*/  LDC R12, c[0x0][0x630] ;  /* 0x00018c00ff0c7b82 */ /* 0x000eb00000000800 */
[----:B------:R-:W2:Y:S01]  /*cad0*/  LDC.64 R14, c[0x0][0x620] ;  /* 0x00018800ff0e7b82 */ /* 0x000ea20000000a00 */
[----:B-1----:R-:W-:-:S04]  /*cae0*/  ISETP.NE.U32.AND P0, PT, R10, RZ, PT ;  /* 0x000000ff0a00720c */ /* 0x002fc80003f05070 */
[----:B------:R-:W-:Y:S02]  /*caf0*/  ISETP.NE.AND.EX P0, PT, R11, RZ, PT, P0 ;  /* 0x000000ff0b00720c */ /* 0x000fe40003f05300 */
[----:B0-----:R-:W-:-:S05]  /*cb00*/  I2FP.F32.U32 R0, R20 ;  /* 0x0000001400007245 */ /* 0x001fca0000201000 */
[----:B------:R-:W-:-:S04]  /*cb10*/  FMUL R0, R0, UR4 ;  /* 0x0000000400007c20 */ /* 0x000fc80008400000 */
[----:B------:R0:W1:Y:S02]  /*cb20*/  F2I.U32.TRUNC.NTZ R21, R0 ;  /* 0x0000000000157305 */ /* 0x000064000020f000 */
[----:B---3--:R-:W-:Y:S05]  /*cb30*/  @!P0 BRA `(.L_x_351) ;  /* 0x0000000000288947 */ /* 0x008fea0003800000 */
[----:B0-----:R-:W0:Y:S02]  /*cb40*/  LDC R0, c[0x0][0x634] ;  /* 0x00018d00ff007b82 */ /* 0x001e240000000800 */
        /* <DEDUP_REMOVED lines=9> */
.L_x_351:
[-CC-:B--2---:R-:W-:Y:S01]  /*cbe0*/  SHF.R.U64 R19, R8, R12.reuse, R9.reuse ;  /* 0x0000000c08137219 */ /* 0x184fe20000001209 */
[----:B------:R-:W2:Y:S01]  /*cbf0*/  LDC.64 R28, c[0x0][0x640] ;  /* 0x00019000ff1c7b82 */ /* 0x000ea20000000a00 */
[----:B0-----:R-:W-:Y:S01]  /*cc00*/  SHF.R.U32.HI R0, RZ, R12, R9 ;  /* 0x0000000cff007219 */ /* 0x001fe20000011609 */
[----:B------:R-:W-:Y:S01]  /*cc10*/  IMAD.MOV.U32 R4, RZ, RZ, R23 ;  /* 0x000000ffff047224 */ /* 0x000fe200078e0017 */
[----:B------:R-:W-:Y:S01]  /*cc20*/  IADD3 R3, P0, RZ, -R19, RZ ;  /* 0x80000013ff037210 */ /* 0x000fe20007f1e0ff */
[----:B-1----:R-:W-:Y:S01]  /*cc30*/  IMAD.MOV R21, RZ, RZ, -R21 ;  /* 0x000000ffff157224 */ /* 0x002fe200078e0a15 */
[----:B------:R-:W-:Y:S01]  /*cc40*/  ULDC UR4, c[0x0][0x154] ;  /* 0x0000550000047ab9 */ /* 0x000fe20000000800 */
[----:B------:R-:W-:Y:S02]  /*cc50*/  IMAD.MOV.U32 R7, RZ, RZ, 0x1 ;  /* 0x00000001ff077424 */ /* 0x000fe400078e00ff */
[----:B------:R-:W0:Y:S01]  /*cc60*/  LDC R6, c[0x0][0x618] ;  /* 0x00018600ff067b82 */ /* 0x000e220000000800 */
[----:B------:R-:W-:-:S02]  /*cc70*/  IMAD.X R5, RZ, RZ, ~R0, P0 ;  /* 0x000000ffff057224 */ /* 0x000fc400000e0e00 */
[----:B------:R-:W-:Y:S02]  /*cc80*/  IMAD R21, R25, R21, R20 ;  /* 0x0000001519157224 */ /* 0x000fe400078e0214 */
[-C--:B------:R-:W-:Y:S02]  /*cc90*/  IMAD R0, R5, R14.reuse, RZ ;  /* 0x0000000e05007224 */ /* 0x080fe400078e02ff */
[----:B------:R-:W-:Y:S01]  /*cca0*/  IMAD.MOV.U32 R5, RZ, RZ, R22 ;  /* 0x000000ffff057224 */ /* 0x000fe200078e0016 */
[----:B------:R-:W1:Y:S01]  /*ccb0*/  LDC R8, c[0x0][0x608] ;  /* 0x00018200ff087b82 */ /* 0x000e620000000800 */
[----:B------:R-:W-:-:S04]  /*ccc0*/  IMAD.WIDE.U32 R4, R3, R14, R4 ;  /* 0x0000000e03047225 */ /* 0x000fc800078e0004 */
[----:B------:R-:W-:-:S03]  /*ccd0*/  IMAD R3, R3, R15, R0 ;  /* 0x0000000f03037224 */ /* 0x000fc600078e0200 */
[----:B------:R-:W3:Y:S01]  /*cce0*/  LDC R26, c[0x0][0x658] ;  /* 0x00019600ff1a7b82 */ /* 0x000ee20000000800 */
[----:B------:R-:W-:Y:S01]  /*ccf0*/  I2FP.F32.U32 R0, R24 ;  /* 0x0000001800007245 */ /* 0x000fe20000201000 */
[----:B------:R-:W-:Y:S01]  /*cd00*/  IMAD.IADD R3, R5, 0x1, R3 ;  /* 0x0000000105037824 */ /* 0x000fe200078e0203 */
[----:B--2---:R-:W-:Y:S01]  /*cd10*/  ISETP.NE.U32.AND P0, PT, R28, RZ, PT ;  /* 0x000000ff1c00720c */ /* 0x004fe20003f05070 */
[----:B------:R-:W-:Y:S02]  /*cd20*/  IMAD.MOV.U32 R5, RZ, RZ, -0x1 ;  /* 0xffffffffff057424 */ /* 0x000fe400078e00ff */
[----:B------:R-:W-:Y:S02]  /*cd30*/  FMUL R0, R0, UR4 ;  /* 0x0000000400007c20 */ /* 0x000fe40008400000 */
[----:B------:R-:W2:Y:S01]  /*cd40*/  LDC R15, c[0x0][0x148] ;  /* 0x00005200ff0f7b82 */ /* 0x000ea20000000800 */
[----:B0-----:R-:W-:Y:S01]  /*cd50*/  SHF.R.U64 R12, R4, R6, R3 ;  /* 0x00000006040c7219 */ /* 0x001fe20000001203 */
[----:B------:R0:W0:Y:S01]  /*cd60*/  F2I.U32.TRUNC.NTZ R13, R0 ;  /* 0x00000000000d7305 */ /* 0x000022000020f000 */
[----:B------:R-:W-:-:S02]  /*cd70*/  ISETP.NE.AND.EX P0, PT, R29, RZ, PT, P0 ;  /* 0x000000ff1d00720c */ /* 0x000fc40003f05300 */
[----:B------:R-:W-:-:S03]  /*cd80*/  SHF.R.U32.HI R3, RZ, R6, R3 ;  /* 0x00000006ff037219 */ /* 0x000fc60000011603 */
[----:B------:R-:W0:Y:S01]  /*cd90*/  LDC R20, c[0x0][0x600] ;  /* 0x00018000ff147b82 */ /* 0x000e220000000800 */
[-CC-:B-1----:R-:W-:Y:S02]  /*cda0*/  SHF.R.U64 R10, R12, R8.reuse, R3.reuse ;  /* 0x000000080c0a7219 */ /* 0x182fe40000001203 */
[----:B------:R-:W-:-:S05]  /*cdb0*/  SHF.R.U32.HI R3, RZ, R8, R3 ;  /* 0x00000008ff037219 */ /* 0x000fca0000011603 */
[----:B------:R-:W1:Y:S01]  /*cdc0*/  LDC R27, c[0x0][0x648] ;  /* 0x00019200ff1b7b82 */ /* 0x000e620000000800 */
[-C--:B---3--:R-:W-:Y:S02]  /*cdd0*/  SHF.L.U32 R4, R5, R26.reuse, RZ ;  /* 0x0000001a05047219 */ /* 0x088fe400000006ff */
[-CC-:B------:R-:W-:Y:S02]  /*cde0*/  SHF.R.U64 R14, R10, R26.reuse, R3.reuse ;  /* 0x0000001a0a0e7219 */ /* 0x180fe40000001203 */
[----:B------:R-:W-:Y:S02]  /*cdf0*/  SHF.R.U32.HI R5, RZ, R26, R3 ;  /* 0x0000001aff057219 */ /* 0x000fe40000011603 */
[----:B------:R-:W-:Y:S01]  /*ce00*/  LOP3.LUT R25, RZ, R4, RZ, 0x33, !PT ;  /* 0x00000004ff197212 */ /* 0x000fe200078e33ff */
[----:B------:R-:W3:Y:S01]  /*ce10*/  LDC R30, c[0x0][0x638] ;  /* 0x00018e00ff1e7b82 */ /* 0x000ee20000000800 */
[----:B------:R-:W-:Y:S01]  /*ce20*/  SHF.L.U32 R26, R7, R26, RZ ;  /* 0x0000001a071a7219 */ /* 0x000fe200000006ff */
[----:B------:R-:W-:-:S06]  /*ce30*/  IMAD.MOV.U32 R4, RZ, RZ, R14 ;  /* 0x000000ffff047224 */ /* 0x000fcc00078e000e */
[----:B------:R-:W0:Y:S01]  /*ce40*/  LDC R31, c[0x0][0x610] ;  /* 0x00018400ff1f7b82 */ /* 0x000e220000000800 */
        /* <DEDUP_REMOVED lines=11> */
.L_x_352:
[----:B------:R-:W4:Y:S01]  /*cf00*/  LDC R3, c[0x0][0x65c] ;  /* 0x00019700ff037b82 */ /* 0x000f220000000800 */
[----:B01----:R-:W-:Y:S01]  /*cf10*/  SHF.R.U64 R0, R4, R27, R5 ;  /* 0x0000001b04007219 */ /* 0x003fe20000001205 */
[----:B------:R-:W-:Y:S01]  /*cf20*/  VIADD R7, R20, 0xffffffff ;  /* 0xffffffff14077836 */ /* 0x000fe20000000000 */
[----:B------:R-:W-:Y:S01]  /*cf30*/  LOP3.LUT R5, R10, R25, RZ, 0xc0, !PT ;  /* 0x000000190a057212 */ /* 0x000fe200078ec0ff */
[----:B------:R-:W-:Y:S02]  /*cf40*/  IMAD.MOV R13, RZ, RZ, -R13 ;  /* 0x000000ffff0d7224 */ /* 0x000fe400078e0a0d */
[----:B------:R-:W-:Y:S01]  /*cf50*/  IMAD.MOV.U32 R4, RZ, RZ, 0x1 ;  /* 0x00000001ff047424 */ /* 0x000fe200078e00ff */
[----:B------:R-:W-:Y:S02]  /*cf60*/  LOP3.LUT R12, R12, R7, RZ, 0xc0, !PT ;  /* 0x000000070c0c7212 */ /* 0x000fe400078ec0ff */
[----:B----4-:R-:W-:Y:S01]  /*cf70*/  ISETP.NE.AND P0, PT, R3, 0x1, PT ;  /* 0x000000010300780c */ /* 0x010fe20003f05270 */
[----:B------:R-:W-:-:S02]  /*cf80*/  IMAD.MOV R3, RZ, RZ, -R0 ;  /* 0x000000ffff037224 */ /* 0x000fc400078e0a00 */
[----:B------:R-:W-:Y:S02]  /*cf90*/  IMAD R0, R26, R0, R5 ;  /* 0x000000001a007224 */ /* 0x000fe400078e0205 */
[----:B---3--:R-:W-:-:S04]  /*cfa0*/  IMAD R3, R3, R30, R14 ;  /* 0x0000001e03037224 */ /* 0x008fc800078e020e */
[----:B------:R-:W-:Y:S01]  /*cfb0*/  IMAD R5, R3, R20, R12 ;  /* 0x0000001403057224 */ /* 0x000fe200078e020c */
[----:B------:R-:W-:-:S03]  /*cfc0*/  PRMT R3, R4, 0x7610, R3 ;  /* 0x0000761004037816 */ /* 0x000fc60000000003 */
[----:B--2---:R-:W-:-:S04]  /*cfd0*/  @P0 IMAD R21, R15, R13, R24 ;  /* 0x0000000d0f150224 */ /* 0x004fc800078e0218 */
[----:B------:R-:W-:-:S05]  /*cfe0*/  IMAD R0, R0, R31, R21 ;  /* 0x0000001f00007224 */ /* 0x000fca00078e0215 */
[----:B------:R-:W-:Y:S02]  /*cff0*/  SEL R4, R5, R0, !P0 ;  /* 0x0000000005047207 */ /* 0x000fe40004000000 */
[----:B------:R-:W-:-:S03]  /*d000*/  SEL R0, R0, R5, !P0 ;  /* 0x0000000500007207 */ /* 0x000fc60004000000 */
[----:B------:R0:W-:Y:S04]  /*d010*/  STL [R1+0x4], R4 ;  /* 0x0000040401007387 */ /* 0x0001e80000100800 */
.L_x_350:
[----:B------:R2:W-:Y:S01]  /*d020*/  STL [R1], R0 ;  /* 0x0000000001007387 */ /* 0x0005e20000100800 */
[----:B------:R-:W-:-:S13]  /*d030*/  LOP3.LUT P0, RZ, R3, 0xff, RZ, 0xc0, !PT ;  /* 0x000000ff03ff7812 */ /* 0x000fda000780c0ff */
[----:B--2---:R-:W-:Y:S05]  /*d040*/  @P0 BRA `(.L_x_353) ;  /* 0xffffff4000cc0947 */ /* 0x004fea000383ffff */
[----:B------:R-:W-:Y:S05]  /*d050*/  EXIT ;  /* 0x000000000000794d */ /* 0x000fea0003800000 */
.L_x_8:
[----:B0-----:R-:W-:Y:S01]  /*d060*/  ULDC.64 UR4, c[0x0][0x650] ;  /* 0x0001940000047ab9 */ /* 0x001fe20000000a00 */
[----:B------:R-:W-:Y:S01]  /*d070*/  PRMT R2, RZ, 0x7610, R2 ;  /* 0x00007610ff027816 */ /* 0x000fe20000000002 */
[----:B------:R-:W-:Y:S01]  /*d080*/  IMAD.MOV.U32 R12, RZ, RZ, -0x1 ;  /* 0xffffffffff0c7424 */ /* 0x000fe200078e00ff */
[----:B------:R-:W-:Y:S01]  /*d090*/  ISETP.GE.U32.AND P0, PT, R23, UR4, PT ;  /* 0x0000000417007c0c */ /* 0x000fe2000bf06070 */
[----:B------:R-:W-:Y:S02]  /*d0a0*/  IMAD.MOV.U32 R17, RZ, RZ, -0x1 ;  /* 0xffffffffff117424 */ /* 0x000fe400078e00ff */
[----:B------:R-:W-:Y:S01]  /*d0b0*/  IMAD.MOV.U32 R13, RZ, RZ, -0x1 ;  /* 0xffffffffff0d7424 */ /* 0x000fe200078e00ff */
[----:B------:R-:W-:-:S13]  /*d0c0*/  ISETP.GE.U32.AND.EX P0, PT, R22, UR5, PT, P0 ;  /* 0x0000000516007c0c */ /* 0x000fda000bf06100 */
[----:B------:R-:W-:Y:S05]  /*d0d0*/  @P0 BRA `(.L_x_354) ;  /* 0x0000000400380947 */ /* 0x000fea0003800000 */
        /* <DEDUP_REMOVED lines=18> */
.L_x_355:
[----:B------:R-:W0:Y:S01]  /*d200*/  LDC.64 R26, c[0x0][0x640] ;  /* 0x00019000ff1a7b82 */ /* 0x000e220000000a00 */
[-C--:B------:R-:W-:Y:S01]  /*d210*/  SHF.R.U64 R16, R12, R6.reuse, R13 ;  /* 0x000000060c107219 */ /* 0x080fe2000000120d */
[----:B------:R-:W-:Y:S01]  /*d220*/  IMAD.MOV.U32 R8, RZ, RZ, R23 ;  /* 0x000000ffff087224 */ /* 0x000fe200078e0017 */
[----:B------:R-:W-:Y:S01]  /*d230*/  SHF.R.U32.HI R2, RZ, R6, R13 ;  /* 0x00000006ff027219 */ /* 0x000fe2000001160d */
[----:B------:R-:W-:Y:S01]  /*d240*/  IMAD.MOV.U32 R28, RZ, RZ, 0x1 ;  /* 0x00000001ff1c7424 */ /* 0x000fe200078e00ff */
        /* <DEDUP_REMOVED lines=9> */
[----:B0-----:R-:W-:-:S03]  /*d2e0*/  ISETP.NE.U32.AND P0, PT, R26, RZ, PT ;  /* 0x000000ff1a00720c */ /* 0x001fc60003f05070 */
[----:B------:R-:W-:Y:S01]  /*d2f0*/  IMAD.IADD R9, R9, 0x1, R11 ;  /* 0x0000000109097824 */ /* 0x000fe200078e020b */
[----:B------:R-:W-:Y:S02]  /*d300*/  ISETP.NE.AND.EX P0, PT, R27, RZ, PT, P0 ;  /* 0x000000ff1b00720c */ /* 0x000fe40003f05300 */
[----:B------:R-:W0:Y:S02]  /*d310*/  LDC R20, c[0x0][0x600] ;  /* 0x00018000ff147b82 */ /* 0x000e240000000800 */
[-CC-:B-1----:R-:W-:Y:S01]  /*d320*/  SHF.R.U64 R6, R8, R10.reuse, R9.reuse ;  /* 0x0000000a08067219 */ /* 0x182fe20000001209 */
[----:B------:R-:W-:Y:S01]  /*d330*/  IMAD.MOV.U32 R8, RZ, RZ, -0x1 ;  /* 0xffffffffff087424 */ /* 0x000fe200078e00ff */
[----:B------:R-:W-:-:S04]  /*d340*/  SHF.R.U32.HI R9, RZ, R10, R9 ;  /* 0x0000000aff097219 */ /* 0x000fc80000011609 */
[----:B------:R-:W1:Y:S01]  /*d350*/  LDC R21, c[0x0][0x648] ;  /* 0x00019200ff157b82 */ /* 0x000e620000000800 */
[-CC-:B--2---:R-:W-:Y:S02]  /*d360*/  SHF.R.U64 R17, R6, R12.reuse, R9.reuse ;  /* 0x0000000c06117219 */ /* 0x184fe40000001209 */
[----:B------:R-:W-:-:S05]  /*d370*/  SHF.R.U32.HI R2, RZ, R12, R9 ;  /* 0x0000000cff027219 */ /* 0x000fca0000011609 */
[----:B------:R-:W2:Y:S01]  /*d380*/  LDC R24, c[0x0][0x638] ;  /* 0x00018e00ff187b82 */ /* 0x000ea20000000800 */
[-C--:B---3--:R-:W-:Y:S02]  /*d390*/  SHF.L.U32 R8, R8, R25.reuse, RZ ;  /* 0x0000001908087219 */ /* 0x088fe400000006ff */
[-CC-:B------:R-:W-:Y:S02]  /*d3a0*/  SHF.R.U64 R19, R17, R25.reuse, R2.reuse ;  /* 0x0000001911137219 */ /* 0x180fe40000001202 */
[----:B------:R-:W-:Y:S02]  /*d3b0*/  LOP3.LUT R30, RZ, R8, RZ, 0x33, !PT ;  /* 0x00000008ff1e7212 */ /* 0x000fe400078e33ff */
[----:B------:R-:W-:Y:S01]  /*d3c0*/  SHF.R.U32.HI R9, RZ, R25, R2 ;  /* 0x00000019ff097219 */ /* 0x000fe20000011602 */
[----:B------:R-:W3:Y:S01]  /*d3d0*/  LDC R29, c[0x0][0x610] ;  /* 0x00018400ff1d7b82 */ /* 0x000ee20000000800 */
[----:B------:R-:W-:Y:S01]  /*d3e0*/  IMAD.MOV.U32 R8, RZ, RZ, R19 ;  /* 0x000000ffff087224 */ /* 0x000fe200078e0013 */
[----:B------:R-:W-:Y:S06]  /*d3f0*/  @!P0 BRA `(.L_x_356) ;  /* 0x0000000000288947 */ /* 0x000fec0003800000 */
        /* <DEDUP_REMOVED lines=10> */
.L_x_356:
[----:B------:R-:W4:Y:S01]  /*d4a0*/  LDC R2, c[0x0][0x65c] ;  /* 0x00019700ff027b82 */ /* 0x000f220000000800 */
[----:B-1----:R-:W-:Y:S01]  /*d4b0*/  SHF.R.U64 R5, R8, R21, R9 ;  /* 0x0000001508057219 */ /* 0x002fe20000001209 */
[----:B0-----:R-:W-:Y:S01]  /*d4c0*/  VIADD R9, R20, 0xffffffff ;  /* 0xffffffff14097836 */ /* 0x001fe20000000000 */
[----:B------:R-:W-:Y:S01]  /*d4d0*/  SHF.L.U32 R28, R28, R25, RZ ;  /* 0x000000191c1c7219 */ /* 0x000fe200000006ff */
[----:B------:R-:W-:Y:S02]  /*d4e0*/  IMAD.MOV.U32 R13, RZ, RZ, R16 ;  /* 0x000000ffff0d7224 */ /* 0x000fe400078e0010 */
[----:B------:R-:W-:Y:S01]  /*d4f0*/  IMAD.MOV R8, RZ, RZ, -R5 ;  /* 0x000000ffff087224 */ /* 0x000fe200078e0a05 */
[----:B----4-:R-:W-:Y:S02]  /*d500*/  ISETP.NE.AND P0, PT, R2, 0x1, PT ;  /* 0x000000010200780c */ /* 0x010fe40003f05270 */
[----:B------:R-:W-:-:S11]  /*d510*/  LOP3.LUT R2, R17, R30, RZ, 0xc0, !PT ;  /* 0x0000001e11027212 */ /* 0x000fd600078ec0ff */
[----:B------:R-:W-:Y:S02]  /*d520*/  @P0 IMAD R3, R7, R14, R4 ;  /* 0x0000000e07030224 */ /* 0x000fe400078e0204 */
[----:B------:R-:W-:Y:S01]  /*d530*/  IMAD R4, R28, R5, R2 ;  /* 0x000000051c047224 */ /* 0x000fe200078e0202 */
[----:B------:R-:W-:Y:S01]  /*d540*/  LOP3.LUT R5, R6, R9, RZ, 0xc0, !PT ;  /* 0x0000000906057212 */ /* 0x000fe200078ec0ff */
[----:B--2---:R-:W-:Y:S02]  /*d550*/  IMAD R2, R8, R24, R19 ;  /* 0x0000001808027224 */ /* 0x004fe400078e0213 */
[----:B---3--:R-:W-:Y:S02]  /*d560*/  IMAD R3, R4, R29, R3 ;  /* 0x0000001d04037224 */ /* 0x008fe400078e0203 */
[----:B------:R-:W-:Y:S02]  /*d570*/  IMAD R12, R2, R20, R5 ;  /* 0x00000014020c7224 */ /* 0x000fe400078e0205 */
[----:B------:R-:W-:-:S03]  /*d580*/  IMAD.MOV.U32 R4, RZ, RZ, 0x1 ;  /* 0x00000001ff047424 */ /* 0x000fc600078e00ff */
[----:B------:R-:W-:Y:S02]  /*d590*/  SEL R17, R12, R3, !P0 ;  /* 0x000000030c117207 */ /* 0x000fe40004000000 */
[----:B------:R-:W-:Y:S02]  /*d5a0*/  PRMT R2, R4, 0x7610, R2 ;  /* 0x0000761004027816 */ /* 0x000fe40000000002 */
[----:B------:R-:W-:-:S07]  /*d5b0*/  SEL R12, R3, R12, !P0 ;  /* 0x0000000c030c7207 */ /* 0x000fce0004000000 */
.L_x_354:
[----:B------:R-:W-:-:S08]  /*d5c0*/  NOP ;  /* 0x0000000000007918 */ /* 0x000fd00000000000 */
[----:B------:R-:W0:-:S00]  /*d5d0*/  USETMAXREG.DEALLOC.CTAPOOL 0x28 ;  /* 0x00000028000079c8 */ /* 0x000e0000080e0500 */
[----:B0-----:R-:W-:-:S13]  /*d5e0*/  ISETP.NE.AND P0, PT, R0, RZ, PT ;  /* 0x000000ff0000720c */ /* 0x001fda0003f05270 */
[----:B------:R-:W-:Y:S05]  /*d5f0*/  @P0 EXIT ;  /* 0x000000000000094d */ /* 0x000fea0003800000 */
[----:B------:R-:W-:Y:S01]  /*d600*/  LOP3.LUT P0, RZ, R2, 0xff, RZ, 0xc0, !PT ;  /* 0x000000ff02ff7812 */ /* 0x000fe2000780c0ff */
[----:B------:R-:W-:Y:S02]  /*d610*/  IMAD.MOV.U32 R0, RZ, RZ, 0x1 ;  /* 0x00000001ff007424 */ /* 0x000fe400078e00ff */
[----:B------:R-:W-:-:S10]  /*d620*/  IMAD.MOV.U32 R10, RZ, RZ, RZ ;  /* 0x000000ffff0a7224 */ /* 0x000fd400078e00ff */
[----:B------:R-:W-:Y:S05]  /*d630*/  @!P0 BRA `(.L_x_357) ;  /* 0x0000000c00488947 */ /* 0x000fea0003800000 */
[----:B------:R-:W0:Y:S01]  /*d640*/  LDC R0, c[0x0][0x28c] ;  /* 0x0000a300ff007b82 */ /* 0x000e220000000800 */
[----:B------:R-:W1:Y:S01]  /*d650*/  S2R R8, SR_CgaCtaId ;  /* 0x0000000000087919 */ /* 0x000e620000008800 */
[----:B------:R-:W-:Y:S01]  /*d660*/  ULDC UR5, c[0x0][0x600] ;  /* 0x0001800000057ab9 */ /* 0x000fe20000000800 */
[----:B------:R-:W-:Y:S01]  /*d670*/  ULDC UR4, c[0x0][0xc] ;  /* 0x0000030000047ab9 */ /* 0x000fe20000000800 */
[----:B------:R-:W-:Y:S01]  /*d680*/  UIADD3 UR16, UR5, -0x1, URZ ;  /* 0xffffffff05107890 */ /* 0x000fe2000fffe03f */
[----:B------:R-:W-:Y:S01]  /*d690*/  BSSY B0, `(.L_x_357) ;  /* 0x00000cc000007945 */ /* 0x000fe20003800000 */
[----:B------:R-:W-:Y:S01]  /*d6a0*/  ULDC UR6, c[0x0][0x658] ;  /* 0x0001960000067ab9 */ /* 0x000fe20000000800 */
[----:B------:R-:W-:Y:S01]  /*d6b0*/  ULDC UR5, c[0x0][0x10] ;  /* 0x0000040000057ab9 */ /* 0x000fe20000000800 */
[----:B------:R-:W-:Y:S01]  /*d6c0*/  UMOV UR7, 0xffffffff ;  /* 0xffffffff00077882 */ /* 0x000fe20000000000 */
[----:B------:R-:W-:Y:S01]  /*d6d0*/  UMOV UR8, 0x1 ;  /* 0x0000000100087882 */ /* 0x000fe20000000000 */
[----:B------:R-:W-:Y:S01]  /*d6e0*/  UIMAD.WIDE.U32 UR4, UR4, UR5, URZ ;  /* 0x00000005040472a5 */ /* 0x000fe2000f8e003f */
[----:B------:R-:W-:Y:S01]  /*d6f0*/  IMAD.MOV.U32 R11, RZ, RZ, 0x1 ;  /* 0x00000001ff0b7424 */ /* 0x000fe200078e00ff */
[----:B------:R-:W-:Y:S01]  /*d700*/  USHF.L.U32 UR7, UR7, UR6, URZ ;  /* 0x0000000607077299 */ /* 0x000fe2000800063f */
[----:B------:R-:W-:Y:S01]  /*d710*/  LOP3.LUT R6, R18, 0x2, RZ, 0xfc, !PT ;  /* 0x0000000212067812 */ /* 0x000fe200078efcff */
[----:B------:R-:W-:Y:S01]  /*d720*/  USHF.L.U32 UR18, UR8, UR6, URZ ;  /* 0x0000000608127299 */ /* 0x000fe2000800063f */
[----:B------:R-:W-:Y:S01]  /*d730*/  IMAD.MOV.U32 R10, RZ, RZ, RZ ;  /* 0x000000ffff0a7224 */ /* 0x000fe200078e00ff */
[----:B------:R-:W-:Y:S01]  /*d740*/  ULOP3.LUT UR17, URZ, UR7, URZ, 0x33, !UPT ;  /* 0x000000073f117292 */ /* 0x000fe2000f8e333f */
[----:B------:R-:W-:Y:S01]  /*d750*/  ULDC UR6, c[0x0][0x14] ;  /* 0x0000050000067ab9 */ /* 0x000fe20000000800 */
[----:B------:R-:W-:Y:S01]  /*d760*/  ULDC.64 UR22, c[0x0][0x198] ;  /* 0x0000660000167ab9 */ /* 0x000fe20000000a00 */
[----:B------:R-:W-:-:S02]  /*d770*/  UIMAD.WIDE.U32 UR20, UR4, UR6, URZ ;  /* 0x00000006041472a5 */ /* 0x000fc4000f8e003f */
[----:B------:R-:W-:Y:S01]  /*d780*/  UIMAD UR13, UR5, UR6, URZ ;  /* 0x00000006050d72a4 */ /* 0x000fe2000f8e023f */
[----:B0-----:R-:W-:-:S03]  /*d790*/  VIADD R0, R0, 0x1f ;  /* 0x0000001f00007836 */ /* 0x001fc60000000000 */
[----:B------:R-:W-:Y:S02]  /*d7a0*/  UIADD3 UR13, UR21, UR13, URZ ;  /* 0x0000000d150d7290 */ /* 0x000fe4000fffe03f */
[----:B------:R-:W-:-:S04]  /*d7b0*/  SHF.R.S32.HI R3, RZ, 0x1f, R0 ;  /* 0x0000001fff037819 */ /* 0x000fc80000011400 */
[----:B------:R-:W-:Y:S01]  /*d7c0*/  LEA.HI R3, R3, R0, RZ, 0x5 ;  /* 0x0000000003037211 */ /* 0x000fe200078f28ff */
[----:B------:R-:W-:Y:S01]  /*d7d0*/  IMAD.MOV.U32 R0, RZ, RZ, 0x1 ;  /* 0x00000001ff007424 */ /* 0x000fe200078e00ff */
[----:B-1----:R-:W-:Y:S02]  /*d7e0*/  LOP3.LUT R8, R8, 0x1, RZ, 0xc0, !PT ;  /* 0x0000000108087812 */ /* 0x002fe400078ec0ff */
[----:B------:R-:W-:-:S05]  /*d7f0*/  SHF.R.S32.HI R7, RZ, 0x5, R3 ;  /* 0x00000005ff077819 */ /* 0x000fca0000011403 */
[----:B------:R-:W-:-:S07]  /*d800*/  VIADD R9, R7, 0x1 ;  /* 0x0000000107097836 */ /* 0x000fce0000000000 */
.L_x_368:
[----:B------:R-:W-:-:S03]  /*d810*/  UMOV UR4, 0xffffffff ;  /* 0xffffffff00047882 */ /* 0x000fc60000000000 */
[----:B------:R-:W-:Y:S05]  /*d820*/  BRA.DIV UR4, `(.L_x_358) ;  /* 0x0000001204907947 */ /* 0x000fea000b800000 */
[----:B------:R-:W-:-:S13]  /*d830*/  ELECT P6, URZ, PT ;  /* 0x00000000003f782f */ /* 0x000fda00038c0000 */
.L_x_385:
[----:B------:R-:W0:Y:S01]  /*d840*/  LDC R2, c[0x0][0x28c] ;  /* 0x0000a300ff027b82 */ /* 0x000e220000000800 */
[----:B------:R-:W-:Y:S01]  /*d850*/  BSSY B1, `(.L_x_359) ;  /* 0x000003b000017945 */ /* 0x000fe20003800000 */
[----:B0-----:R-:W-:-:S13]  /*d860*/  ISETP.LT.OR P6, PT, R2, 0x1, !P6 ;  /* 0x000000010200780c */ /* 0x001fda00077c1670 */
[----:B------:R-:W-:Y:S05]  /*d870*/  @P6 BRA `(.L_x_360) ;  /* 0x0000000000e06947 */ /* 0x000fea0003800000 */
[----:B------:R-:W-:Y:S02]  /*d880*/  IMAD R17, R17, 0x2, R8 ;  /* 0x0000000211117824 */ /* 0x000fe400078e0208 */
[----:B------:R-:W-:Y:S02]  /*d890*/  IMAD R14, R12, 0xc0, RZ ;  /* 0x000000c00c0e7824 */ /* 0x000fe400078e02ff */
[----:B------:R-:W-:Y:S02]  /*d8a0*/  IMAD.MOV.U32 R19, RZ, RZ, RZ ;  /* 0x000000ffff137224 */ /* 0x000fe400078e00ff */
[----:B------:R-:W-:Y:S02]  /*d8b0*/  IMAD.MOV.U32 R2, RZ, RZ, R9 ;  /* 0x000000ffff027224 */ /* 0x000fe400078e0009 */
[----:B------:R-:W-:Y:S02]  /*d8c0*/  IMAD.MOV.U32 R3, RZ, RZ, R0 ;  /* 0x000000ffff037224 */ /* 0x000fe400078e0000 */
[----:B------:R-:W-:-:S02]  /*d8d0*/  IMAD.MOV.U32 R5, RZ, RZ, R10 ;  /* 0x000000ffff057224 */ /* 0x000fc400078e000a */
[----:B------:R-:W-:-:S07]  /*d8e0*/  IMAD R17, R17, 0x50, RZ ;  /* 0x0000005011117824 */ /* 0x000fce00078e02ff */
.L_x_363:
[----:B------:R-:W0:Y:S01]  /*d8f0*/  S2R R15, SR_CgaCtaId ;  /* 0x00000000000f7919 */ /* 0x000e220000008800 */
[----:B------:R-:W-:Y:S01]  /*d900*/  MOV R4, 0x400 ;  /* 0x0000040000047802 */ /* 0x000fe20000000f00 */
[----:B------:R-:W1:Y:S03]  /*d910*/  S2R R12, SR_TID.X ;  /* 0x00000000000c7919 */ /* 0x000e660000002100 */
[----:B0-----:R-:W-:Y:S02]  /*d920*/  LEA R16, R15, R4, 0x18 ;  /* 0x000000040f107211 */ /* 0x001fe400078ec0ff */
[----:B------:R-:W-:Y:S02]  /*d930*/  SHF.L.U32 R4, R3, 0x1f, RZ ;  /* 0x0000001f03047819 */ /* 0x000fe400000006ff */
[----:B-1----:R-:W-:Y:S01]  /*d940*/  LOP3.LUT P1, RZ, R12, 0x7f, RZ, 0xc0, !PT ;  /* 0x0000007f0cff7812 */ /* 0x002fe2000782c0ff */
[----:B------:R-:W-:-:S04]  /*d950*/  IMAD R15, R5, 0x8, R16 ;  /* 0x00000008050f7824 */ /* 0x000fc800078e0210 */
[----:B------:R-:W0:Y:S08]  /*d960*/  SYNCS.PHASECHK.TRANS64.TRYWAIT P0, [R15+URZ+0x50], R4 ;  /* 0x000050040f0075a7 */ /* 0x000e30000800017f */
[----:B------:R-:W1:Y:S01]  /*d970*/  @!P1 LDC R12, c[0x0][0x500] ;  /* 0x00014000ff0c9b82 */ /* 0x000e620000000800 */
[----:B0-----:R-:W-:Y:S05]  /*d980*/  @!P0 BRA `(.L_x_361) ;  /* 0x0000001000588947 */ /* 0x001fea0003800000 */
.L_x_386:
[----:B0-----:R-:W-:Y:S01]  /*d990*/  PRMT R4, R6, 0x9910, RZ ;  /* 0x0000991006047816 */ /* 0x001fe200000000ff */
[----:B-1----:R0:W-:Y:S03]  /*d9a0*/  @!P1 SYNCS.ARRIVE.TRANS64 RZ, [R15+URZ], R12 ;  /* 0x0000000c0fff99a7 */ /* 0x0021e6000800003f */
[----:B------:R-:W-:-:S13]  /*d9b0*/  ISETP.NE.AND P0, PT, R4, 0x2, PT ;  /* 0x000000020400780c */ /* 0x000fda0003f05270 */
[----:B0-----:R-:W-:Y:S05]  /*d9c0*/  @P0 BRA `(.L_x_362) ;  /* 0x0000000000040947 */ /* 0x001fea0003800000 */
[----:B------:R-:W-:Y:S01]  /*d9d0*/  BPT.TRAP 0x1 ;  /* 0x000000040000795c */ /* 0x000fe20000300000 */
.L_x_362:
[----:B------:R-:W-:Y:S01]  /*d9e0*/  IMAD R4, R5, 0x2, R8 ;  /* 0x0000000205047824 */ /* 0x000fe200078e0208 */
[----:B------:R-:W-:Y:S01]  /*d9f0*/  R2UR UR9, R15 ;  /* 0x000000000f0972ca */ /* 0x000fe200000e0000 */
[--C-:B------:R-:W-:Y:S01]  /*da00*/  IMAD R12, R5, 0x3000, R16.reuse ;  /* 0x00003000050c7824 */ /* 0x100fe200078e0210 */
[----:B------:R-:W-:Y:S01]  /*da10*/  UIADD3 UR4, UP0, UR22, 0xf0, URZ ;  /* 0x000000f016047890 */ /* 0x000fe2000ff1e03f */
[----:B------:R-:W-:Y:S01]  /*da20*/  IMAD R4, R4, 0xa00, RZ ;  /* 0x00000a0004047824 */ /* 0x000fe200078e02ff */
[----:B------:R-:W-:Y:S01]  /*da30*/  R2UR UR11, R14 ;  /* 0x000000000e0b72ca */ /* 0x000fe200000e0000 */
[----:B------:R-:W-:Y:S01]  /*da40*/  VIADD R2, R2, 0xffffffff ;  /* 0xffffffff02027836 */ /* 0x000fe20000000000 */
[----:B------:R-:W-:Y:S01]  /*da50*/  R2UR UR5, R12 ;  /* 0x000000000c0572ca */ /* 0x000fe200000e0000 */
[----:B------:R-:W-:Y:S01]  /*da60*/  IMAD R4, R4, 0x2, R16 ;  /* 0x0000000204047824 */ /* 0x000fe200078e0210 */
[----:B------:R-:W-:Y:S01]  /*da70*/  R2UR UR10, R19 ;  /* 0x00000000130a72ca */ /* 0x000fe200000e0000 */
[----:B------:R-:W-:Y:S01]  /*da80*/  UIADD3 UR24, UP1, UR22, 0x1f0, URZ ;  /* 0x000001f016187890 */ /* 0x000fe2000ff3e03f */
[----:B------:R-:W-:Y:S01]  /*da90*/  R2UR UR12, R13 ;  /* 0x000000000d0c72ca */ /* 0x000fe200000e0000 */
[----:B------:R-:W-:Y:S01]  /*daa0*/  VIADD R5, R5, 0x1 ;  /* 0x0000000105057836 */ /* 0x000fe20000000000 */
[----:B------:R-:W-:Y:S01]  /*dab0*/  R2UR UR8, R4 ;  /* 0x00000000040872ca */ /* 0x000fe200000e0000 */
[----:B------:R-:W-:Y:S01]  /*dac0*/  UIADD3.X UR25, URZ, UR23, URZ, UP1, !UPT ;  /* 0x000000173f197290 */ /* 0x000fe20008ffe43f */
[----:B------:R-:W-:Y:S01]  /*dad0*/  R2UR UR19, R17 ;  /* 0x00000000111372ca */ /* 0x000fe200000e0000 */
[----:B------:R-:W-:Y:S01]  /*dae0*/  UMOV UR6, 0x0 ;  /* 0x0000000000067882 */ /* 0x000fe20000000000 */
[----:B------:R-:W-:Y:S01]  /*daf0*/  ISETP.GT.AND P1, PT, R2, 0x1, PT ;  /* 0x000000010200780c */ /* 0x000fe20003f24270 */
[----:B------:R-:W-:Y:S01]  /*db00*/  UMOV UR7, 0x10000000 ;  /* 0x1000000000077882 */ /* 0x000fe20000000000 */
[----:B------:R-:W-:Y:S01]  /*db10*/  ISETP.NE.AND P0, PT, R5, 0xa, PT ;  /* 0x0000000a0500780c */ /* 0x000fe20003f05270 */
[----:B------:R-:W-:Y:S01]  /*db20*/  UIADD3 UR14, UR5, 0x180, URZ ;  /* 0x00000180050e7890 */ /* 0x000fe2000fffe03f */
[----:B------:R-:W-:Y:S01]  /*db30*/  VIADD R19, R19, 0x20 ;  /* 0x0000002013137836 */ /* 0x000fe20000000000 */
[----:B------:R-:W-:Y:S01]  /*db40*/  UIADD3.X UR5, URZ, UR23, URZ, UP0, !UPT ;  /* 0x000000173f057290 */ /* 0x000fe200087fe43f */
[----:B------:R-:W-:Y:S01]  /*db50*/  SEL R4, RZ, 0x1, P0 ;  /* 0x00000001ff047807 */ /* 0x000fe20000000000 */
[----:B------:R-:W-:Y:S01]  /*db60*/  UMOV UR26, 0x30000 ;  /* 0x00030000001a7882 */ /* 0x000fe20000000000 */
[----:B------:R-:W-:Y:S01]  /*db70*/  SEL R5, R5, RZ, P0 ;  /* 0x000000ff05057207 */ /* 0x000fe20000000000 */
[----:B------:R-:W-:Y:S01]  /*db80*/  UIADD3 UR15, UR8, 0x1e180, URZ ;  /* 0x0001e180080f7890 */ /* 0x000fe2000fffe03f */
[----:B------:R-:W-:-:S02]  /*db90*/  LOP3.LUT R3, R3, R4, RZ, 0x3c, !PT ;  /* 0x0000000403037212 */ /* 0x000fc400078e3cff */
[----:B------:R-:W-:Y:S02]  /*dba0*/  UMOV UR8, UR14 ;  /* 0x0000000e00087c82 */ /* 0x000fe40008000000 */
[----:B------:R0:W-:Y:S02]  /*dbb0*/  UTMALDG.3D [UR8], [UR4], desc[UR6] ;  /* 0x00000608040075b4 */ /* 0x0001e40008011000 */
[----:B0-----:R-:W-:Y:S01]  /*dbc0*/  UMOV UR8, UR15 ;  /* 0x0000000f00087c82 */ /* 0x001fe20008000000 */
[----:B------:R-:W-:Y:S02]  /*dbd0*/  UMOV UR11, UR19 ;  /* 0x00000013000b7c82 */ /* 0x000fe40008000000 */
[----:B------:R0:W-:Y:S02]  /*dbe0*/  UTMALDG.3D.MULTICAST [UR8], [UR24], UR26, desc[UR6] ;  /* 0x00000608180073b4 */ /* 0x0001e4000801181a */
[----:B0-----:R-:W-:Y:S05]  /*dbf0*/  @P1 BRA `(.L_x_363) ;  /* 0xfffffffc003c1947 */ /* 0x001fea000383ffff */
.L_x_360:
[----:B------:R-:W-:Y:S05]  /*dc00*/  BSYNC B1 ;  /* 0x0000000000017941 */ /* 0x000fea0003800000 */
.L_x_359:
[----:B------:R-:W-:Y:S01]  /*dc10*/  LOP3.LUT P1, RZ, R11, 0xff, RZ, 0xc0, !PT ;  /* 0x000000ff0bff7812 */ /* 0x000fe2000782c0ff */
[C---:B------:R-:W-:Y:S01]  /*dc20*/  IMAD.IADD R10, R7.reuse, 0x1, R10 ;  /* 0x00000001070a7824 */ /* 0x040fe200078e020a */
[----:B------:R-:W-:Y:S01]  /*dc30*/  ULDC.64 UR4, c[0x0][0x650] ;  /* 0x0001940000047ab9 */ /* 0x000fe20000000a00 */
[C---:B------:R-:W-:Y:S01]  /*dc40*/  ISETP.GE.U32.AND P2, PT, R7.reuse, 0xa, PT ;  /* 0x0000000a0700780c */ /* 0x040fe20003f46070 */
[----:B------:R-:W-:Y:S01]  /*dc50*/  BSSY B1, `(.L_x_364) ;  /* 0x000006d000017945 */ /* 0x000fe20003800000 */
[----:B------:R-:W-:Y:S01]  /*dc60*/  IMAD.MOV.U32 R12, RZ, RZ, -0x1 ;  /* 0xffffffffff0c7424 */ /* 0x000fe200078e00ff */
[----:B------:R-:W-:Y:S01]  /*dc70*/  ISETP.GT.U32.AND P0, PT, R10, 0x9, PT ;  /* 0x000000090a00780c */ /* 0x000fe20003f04070 */
[----:B------:R-:W-:Y:S01]  /*dc80*/  IMAD.MOV.U32 R17, RZ, RZ, -0x1 ;  /* 0xffffffffff117424 */ /* 0x000fe200078e00ff */
[----:B------:R-:W-:Y:S01]  /*dc90*/  PRMT R11, RZ, 0x7610, R11 ;  /* 0x00007610ff0b7816 */ /* 0x000fe2000000000b */
[----:B------:R-:W-:Y:S01]  /*dca0*/  IMAD.MOV.U32 R13, RZ, RZ, -0x1 ;  /* 0xffffffffff0d7424 */ /* 0x000fe200078e00ff */
[----:B------:R-:W-:-:S03]  /*dcb0*/  ISETP.LT.U32.AND P0, PT, R7, 0xa, P0 ;  /* 0x0000000a0700780c */ /* 0x000fc60000701070 */
[----:B------:R-:W0:Y:S01]  /*dcc0*/  @P1 S2R R3, SR_CgaCtaId ;  /* 0x0000000000031919 */ /* 0x000e220000008800 */
[----:B------:R-:W-:-:S04]  /*dcd0*/  @P1 MOV R2, 0x400 ;  /* 0x0000040000021802 */ /* 0x000fc80000000f00 */
[----:B0-----:R-:W-:Y:S01]  /*dce0*/  @P1 LEA R4, R3, R2, 0x18 ;  /* 0x0000000203041211 */ /* 0x001fe200078ec0ff */
[----:B------:R-:W-:-:S03]  /*dcf0*/  IMAD.WIDE.U32 R2, R10, -0x33333333, RZ ;  /* 0xcccccccd0a027825 */ /* 0x000fc600078e00ff */
[----:B------:R0:W-:Y:S01]  /*dd00*/  @P1 SYNCS.ARRIVE.TRANS64.A1T0 RZ, [R4+URZ+0xb8], RZ ;  /* 0x0000b8ff04ff19a7 */ /* 0x0001e2000810003f */
[----:B------:R-:W-:Y:S02]  /*dd10*/  IADD3 R23, P1, R23, UR20, RZ ;  /* 0x0000001417177c10 */ /* 0x000fe4000ff3e0ff */
[----:B------:R-:W-:Y:S02]  /*dd20*/  SHF.R.U32.HI R5, RZ, 0x3, R3 ;  /* 0x00000003ff057819 */ /* 0x000fe40000011603 */
[----:B------:R-:W-:Y:S02]  /*dd30*/  SEL R3, RZ, 0x1, !P0 ;  /* 0x00000001ff037807 */ /* 0x000fe40004000000 */
[----:B------:R-:W-:Y:S01]  /*dd40*/  IADD3.X R22, R22, UR13, RZ, P1, !PT ;  /* 0x0000000d16167c10 */ /* 0x000fe20008ffe4ff */
[----:B------:R-:W-:Y:S01]  /*dd50*/  IMAD R10, R5, -0xa, R10 ;  /* 0xfffffff6050a7824 */ /* 0x000fe200078e020a */
[----:B------:R-:W-:Y:S02]  /*dd60*/  ISETP.GE.U32.AND P0, PT, R23, UR4, PT ;  /* 0x0000000417007c0c */ /* 0x000fe4000bf06070 */
[----:B------:R-:W-:-:S02]  /*dd70*/  LOP3.LUT R0, R0, R3, RZ, 0x3c, !PT ;  /* 0x0000000300007212 */ /* 0x000fc400078e3cff */
[----:B------:R-:W-:Y:S02]  /*dd80*/  ISETP.GE.U32.AND.EX P0, PT, R22, UR5, PT, P0 ;  /* 0x0000000516007c0c */ /* 0x000fe4000bf06100 */
[----:B------:R-:W-:Y:S02]  /*dd90*/  @P2 LOP3.LUT R0, R0, 0x1, R5, 0x78, !PT ;  /* 0x0000000100002812 */ /* 0x000fe400078e7805 */
[----:B------:R-:W-:-:S09]  /*dda0*/  PRMT R2, RZ, 0x7610, R2 ;  /* 0x00007610ff027816 */ /* 0x000fd20000000002 */
[----:B0-----:R-:W-:Y:S05]  /*ddb0*/  @P0 BRA `(.L_x_365) ;  /* 0x0000000400580947 */ /* 0x001fea0003800000 */
[----:B------:R-:W0:Y:S01]  /*ddc0*/  S2R R14, SR_CTAID.X ;  /* 0x00000000000e7919 */ /* 0x000e220000002500 */
[----:B------:R-:W-:Y:S01]  /*ddd0*/  ULDC.64 UR4, c[0x0][0x628] ;  /* 0x00018a0000047ab9 */ /* 0x000fe20000000a00 */
[----:B------:R-:W1:Y:S01]  /*dde0*/  LDC R15, c[0x0][0x144] ;  /* 0x00005100ff0f7b82 */ /* 0x000e620000000800 */
[----:B------:R-:W-:Y:S01]  /*ddf0*/  ISETP.NE.U32.AND P0, PT, RZ, UR4, PT ;  /* 0x00000004ff007c0c */ /* 0x000fe2000bf05070 */
[----:B------:R-:W2:Y:S01]  /*de00*/  S2R R12, SR_CTAID.Y ;  /* 0x00000000000c7919 */ /* 0x000ea20000002600 */
[----:B------:R-:W-:Y:S01]  /*de10*/  ULDC UR7, c[0x0][0x630] ;  /* 0x00018c0000077ab9 */ /* 0x000fe20000000800 */
[----:B------:R-:W-:Y:S01]  /*de20*/  ULDC UR8, c[0x0][0x150] ;  /* 0x0000540000087ab9 */ /* 0x000fe20000000800 */
[----:B------:R-:W-:Y:S01]  /*de30*/  ISETP.NE.AND.EX P0, PT, RZ, UR5, PT, P0 ;  /* 0x00000005ff007c0c */ /* 0x000fe2000bf05300 */
[----:B------:R-:W-:Y:S02]  /*de40*/  IMAD.MOV.U32 R2, RZ, RZ, R23 ;  /* 0x000000ffff027224 */ /* 0x000fe400078e0017 */
[----:B------:R-:W-:Y:S01]  /*de50*/  IMAD.MOV.U32 R3, RZ, RZ, R22 ;  /* 0x000000ffff037224 */ /* 0x000fe200078e0016 */
[----:B0-----:R-:W-:-:S09]  /*de60*/  I2FP.F32.U32 R16, R14 ;  /* 0x0000000e00107245 */ /* 0x001fd20000201000 */
[----:B------:R-:W-:Y:S05]  /*de70*/  @!P0 BRA `(.L_x_366) ;  /* 0x0000000000288947 */ /* 0x000fea0003800000 */
[----:B------:R-:W-:Y:S02]  /*de80*/  ULDC UR6, c[0x0][0x634] ;  /* 0x00018d0000067ab9 */ /* 0x000fe40000000800 */
[----:B------:R-:W-:-:S05]  /*de90*/  IADD3 R3, P0, R23, UR6, RZ ;  /* 0x0000000617037c10 */ /* 0x000fca000ff1e0ff */
[----:B------:R-:W-:-:S04]  /*dea0*/  IMAD.X R13, RZ, RZ, R22, P0 ;  /* 0x000000ffff0d7224 */ /* 0x000fc800000e0616 */
[----:B------:R-:W-:-:S04]  /*deb0*/  IMAD.WIDE.U32 R4, R13, UR4, RZ ;  /* 0x000000040d047c25 */ /* 0x000fc8000f8e00ff */
[----:B------:R-:W-:-:S04]  /*dec0*/  IMAD.WIDE.U32 R4, P0, R3, UR5, R4 ;  /* 0x0000000503047c25 */ /* 0x000fc8000f800004 */
[----:B------:R-:W-:-:S04]  /*ded0*/  IMAD.WIDE.U32 R2, R3, UR4, RZ ;  /* 0x0000000403027c25 */ /* 0x000fc8000f8e00ff */
[----:B------:R-:W-:Y:S01]  /*dee0*/  IMAD.MOV.U32 R2, RZ, RZ, R5 ;  /* 0x000000ffff027224 */ /* 0x000fe200078e0005 */
[----:B------:R-:W-:Y:S01]  /*def0*/  IADD3 RZ, P1, R3, R4, RZ ;  /* 0x0000000403ff7210 */ /* 0x000fe20007f3e0ff */
[----:B------:R-:W-:-:S04]  /*df00*/  IMAD.X R3, RZ, RZ, RZ, P0 ;  /* 0x000000ffff037224 */ /* 0x000fc800000e06ff */
[----:B------:R-:W-:-:S08]  /*df10*/  IMAD.WIDE.U32.X R2, R13, UR5, R2, P1 ;  /* 0x000000050d027c25 */ /* 0x000fd000088e0402 */
.L_x_366:
[----:B------:R-:W-:Y:S01]  /*df20*/  FMUL R16, R16, UR8 ;  /* 0x0000000810107c20 */ /* 0x000fe20008400000 */
[--C-:B------:R-:W-:Y:S01]  /*df30*/  SHF.R.U64 R13, R2, UR7, R3.reuse ;  /* 0x00000007020d7c19 */ /* 0x100fe20008001203 */
[----:B------:R-:W-:Y:S01]  /*df40*/  ULDC.64 UR4, c[0x0][0x620] ;  /* 0x0001880000047ab9 */ /* 0x000fe20000000a00 */
[----:B------:R-:W-:Y:S01]  /*df50*/  SHF.R.U32.HI R2, RZ, UR7, R3 ;  /* 0x00000007ff027c19 */ /* 0x000fe20008011603 */
[----:B------:R-:W-:Y:S01]  /*df60*/  IMAD.MOV.U32 R3, RZ, RZ, R22 ;  /* 0x000000ffff037224 */ /* 0x000fe200078e0016 */
[----:B------:R-:W-:Y:S01]  /*df70*/  IADD3 R17, P0, RZ, -R13, RZ ;  /* 0x8000000dff117210 */ /* 0x000fe20007f1e0ff */
[----:B------:R-:W0:Y:S01]  /*df80*/  F2I.U32.TRUNC.NTZ R16, R16 ;  /* 0x0000001000107305 */ /* 0x000e22000020f000 */
[----:B------:R-:W-:-:S03]  /*df90*/  ULDC.64 UR6, c[0x0][0x640] ;  /* 0x0001900000067ab9 */ /* 0x000fc60000000a00 */
[----:B------:R-:W-:Y:S01]  /*dfa0*/  IMAD.X R2, RZ, RZ, ~R2, P0 ;  /* 0x000000ffff027224 */ /* 0x000fe200000e0e02 */
[----:B------:R-:W-:-:S03]  /*dfb0*/  ISETP.NE.U32.AND P0, PT, RZ, UR6, PT ;  /* 0x00000006ff007c0c */ /* 0x000fc6000bf05070 */
[----:B------:R-:W-:Y:S01]  /*dfc0*/  IMAD R2, R2, UR4, RZ ;  /* 0x0000000402027c24 */ /* 0x000fe2000f8e02ff */
[----:B------:R-:W-:-:S03]  /*dfd0*/  ISETP.NE.AND.EX P0, PT, RZ, UR7, PT, P0 ;  /* 0x00000007ff007c0c */ /* 0x000fc6000bf05300 */
[C---:B------:R-:W-:Y:S01]  /*dfe0*/  IMAD R5, R17.reuse, UR5, R2 ;  /* 0x0000000511057c24 */ /* 0x040fe2000f8e0202 */
[----:B------:R-:W-:Y:S01]  /*dff0*/  ULDC UR5, c[0x0][0x154] ;  /* 0x0000550000057ab9 */ /* 0x000fe20000000800 */
[----:B------:R-:W-:Y:S02]  /*e000*/  IMAD.MOV.U32 R2, RZ, RZ, R23 ;  /* 0x000000ffff027224 */ /* 0x000fe400078e0017 */
[----:B0-----:R-:W-:Y:S02]  /*e010*/  IMAD.MOV R4, RZ, RZ, -R16 ;  /* 0x000000ffff047224 */ /* 0x001fe400078e0a10 */
[----:B------:R-:W-:Y:S01]  /*e020*/  IMAD.WIDE.U32 R2, R17, UR4, R2 ;  /* 0x0000000411027c25 */ /* 0x000fe2000f8e0002 */
[----:B------:R-:W-:-:S03]  /*e030*/  ULDC UR4, c[0x0][0x618] ;  /* 0x0001860000047ab9 */ /* 0x000fc60000000800 */
[----:B-1----:R-:W-:Y:S01]  /*e040*/  IMAD R14, R15, R4, R14 ;  /* 0x000000040f0e7224 */ /* 0x002fe200078e020e */
[----:B--2---:R-:W-:Y:S01]  /*e050*/  I2FP.F32.U32 R4, R12 ;  /* 0x0000000c00047245 */ /* 0x004fe20000201000 */
[----:B------:R-:W0:Y:S01]  /*e060*/  LDC R15, c[0x0][0x148] ;  /* 0x00005200ff0f7b82 */ /* 0x000e220000000800 */
[----:B------:R-:W-:-:S03]  /*e070*/  IMAD.IADD R3, R3, 0x1, R5 ;  /* 0x0000000103037824 */ /* 0x000fc600078e0205 */
[----:B------:R-:W-:Y:S02]  /*e080*/  FMUL R4, R4, UR5 ;  /* 0x0000000504047c20 */ /* 0x000fe40008400000 */
[--C-:B------:R-:W-:Y:S02]  /*e090*/  SHF.R.U64 R16, R2, UR4, R3.reuse ;  /* 0x0000000402107c19 */ /* 0x100fe40008001203 */
[----:B------:R-:W-:Y:S01]  /*e0a0*/  SHF.R.U32.HI R3, RZ, UR4, R3 ;  /* 0x00000004ff037c19 */ /* 0x000fe20008011603 */
[----:B------:R1:W2:Y:S01]  /*e0b0*/  F2I.U32.TRUNC.NTZ R20, R4 ;  /* 0x0000000400147305 */ /* 0x0002a2000020f000 */
[----:B------:R-:W-:Y:S02]  /*e0c0*/  ULDC UR4, c[0x0][0x608] ;  /* 0x0001820000047ab9 */ /* 0x000fe40000000800 */
[--C-:B------:R-:W-:Y:S02]  /*e0d0*/  SHF.R.U64 R19, R16, UR4, R3.reuse ;  /* 0x0000000410137c19 */ /* 0x100fe40008001203 */
[----:B------:R-:W-:Y:S01]  /*e0e0*/  SHF.R.U32.HI R2, RZ, UR4, R3 ;  /* 0x00000004ff027c19 */ /* 0x000fe20008011603 */
[----:B------:R-:W-:-:S03]  /*e0f0*/  ULDC UR4, c[0x0][0x658] ;  /* 0x0001960000047ab9 */ /* 0x000fc60000000800 */
[--C-:B------:R-:W-:Y:S02]  /*e100*/  SHF.R.U64 R17, R19, UR4, R2.reuse ;  /* 0x0000000413117c19 */ /* 0x100fe40008001202 */
[----:B------:R-:W-:-:S03]  /*e110*/  SHF.R.U32.HI R21, RZ, UR4, R2 ;  /* 0x00000004ff157c19 */ /* 0x000fc60008011602 */
[----:B------:R-:W-:Y:S02]  /*e120*/  IMAD.MOV.U32 R2, RZ, RZ, R17 ;  /* 0x000000ffff027224 */ /* 0x000fe400078e0011 */
[----:B------:R-:W-:Y:S01]  /*e130*/  IMAD.MOV.U32 R3, RZ, RZ, R21 ;  /* 0x000000ffff037224 */ /* 0x000fe200078e0015 */
[----:B-12---:R-:W-:Y:S06]  /*e140*/  @!P0 BRA `(.L_x_367) ;  /* 0x0000000000288947 */ /* 0x006fec0003800000 */
        /* <DEDUP_REMOVED lines=10> */
.L_x_367:
[----:B------:R-:W1:Y:S01]  /*e1f0*/  LDC R4, c[0x0][0x65c] ;  /* 0x00019700ff047b82 */ /* 0x000e620000000800 */
[----:B------:R-:W-:Y:S01]  /*e200*/  ULDC UR4, c[0x0][0x648] ;  /* 0x0001920000047ab9 */ /* 0x000fe20000000800 */
[----:B------:R-:W-:Y:S01]  /*e210*/  LOP3.LUT R19, R19, UR17, RZ, 0xc0, !PT ;  /* 0x0000001113137c12 */ /* 0x000fe2000f8ec0ff */
[----:B------:R-:W-:Y:S01]  /*e220*/  IMAD.MOV R20, RZ, RZ, -R20 ;  /* 0x000000ffff147224 */ /* 0x000fe200078e0a14 */
[----:B------:R-:W-:Y:S01]  /*e230*/  SHF.R.U64 R2, R2, UR4, R3 ;  /* 0x0000000402027c19 */ /* 0x000fe20008001203 */
[----:B------:R-:W-:Y:S01]  /*e240*/  ULDC UR4, c[0x0][0x638] ;  /* 0x00018e0000047ab9 */ /* 0x000fe20000000800 */
[----:B------:R-:W-:Y:S01]  /*e250*/  LOP3.LUT R16, R16, UR16, RZ, 0xc0, !PT ;  /* 0x0000001010107c12 */ /* 0x000fe2000f8ec0ff */
[----:B------:R-:W-:Y:S02]  /*e260*/  ULDC UR5, c[0x0][0x610] ;  /* 0x0001840000057ab9 */ /* 0x000fe40000000800 */
[----:B------:R-:W-:Y:S01]  /*e270*/  IMAD R19, R2, UR18, R19 ;  /* 0x0000001202137c24 */ /* 0x000fe2000f8e0213 */
[----:B-1----:R-:W-:Y:S01]  /*e280*/  ISETP.NE.AND P0, PT, R4, 0x1, PT ;  /* 0x000000010400780c */ /* 0x002fe20003f05270 */
[----:B------:R-:W-:-:S02]  /*e290*/  IMAD.MOV R4, RZ, RZ, -R2 ;  /* 0x000000ffff047224 */ /* 0x000fc400078e0a02 */
[----:B------:R-:W-:Y:S02]  /*e2a0*/  IMAD.MOV.U32 R2, RZ, RZ, 0x1 ;  /* 0x00000001ff027424 */ /* 0x000fe400078e00ff */
[----:B------:R-:W-:Y:S01]  /*e2b0*/  IMAD R17, R4, UR4, R17 ;  /* 0x0000000404117c24 */ /* 0x000fe2000f8e0211 */
[----:B------:R-:W-:-:S03]  /*e2c0*/  ULDC UR4, c[0x0][0x600] ;  /* 0x0001800000047ab9 */ /* 0x000fc60000000800 */
[----:B------:R-:W-:-:S04]  /*e2d0*/  IMAD R3, R17, UR4, R16 ;  /* 0x0000000411037c24 */ /* 0x000fc8000f8e0210 */
[----:B0-----:R-:W-:-:S04]  /*e2e0*/  @P0 IMAD R14, R15, R20, R12 ;  /* 0x000000140f0e0224 */ /* 0x001fc800078e020c */
[----:B------:R-:W-:-:S05]  /*e2f0*/  IMAD R14, R19, UR5, R14 ;  /* 0x00000005130e7c24 */ /* 0x000fca000f8e020e */
[----:B------:R-:W-:Y:S02]  /*e300*/  SEL R17, R3, R14, !P0 ;  /* 0x0000000e03117207 */ /* 0x000fe40004000000 */
[----:B------:R-:W-:-:S07]  /*e310*/  SEL R12, R14, R3, !P0 ;  /* 0x000000030e0c7207 */ /* 0x000fce0004000000 */
.L_x_365:
[----:B------:R-:W-:Y:S05]  /*e320*/  BSYNC B1 ;  /* 0x0000000000017941 */ /* 0x000fea0003800000 */
.L_x_364:
[----:B------:R-:W-:-:S13]  /*e330*/  LOP3.LUT P0, RZ, R2, 0xff, RZ, 0xc0, !PT ;  /* 0x000000ff02ff7812 */ /* 0x000fda000780c0ff */
[----:B------:R-:W-:Y:S05]  /*e340*/  @P0 BRA `(.L_x_368) ;  /* 0xfffffff400300947 */ /* 0x000fea000383ffff */
[----:B------:R-:W-:Y:S05]  /*e350*/  BSYNC B0 ;  /* 0x0000000000007941 */ /* 0x000fea0003800000 */
.L_x_357:
[----:B------:R-:W-:-:S03]  /*e360*/  UMOV UR4, 0xffffffff ;  /* 0xffffffff00047882 */ /* 0x000fc60000000000 */
[----:B------:R-:W-:Y:S05]  /*e370*/  BRA.DIV UR4, `(.L_x_369) ;  /* 0x0000000604f07947 */ /* 0x000fea000b800000 */
[----:B------:R-:W-:-:S13]  /*e380*/  ELECT P6, URZ, PT ;  /* 0x00000000003f782f */ /* 0x000fda00038c0000 */
.L_x_389:
[----:B------:R-:W-:Y:S04]  /*e390*/  BSSY B0, `(.L_x_370) ;  /* 0x0000061000007945 */ /* 0x000fe80003800000 */
[----:B------:R-:W-:Y:S05]  /*e3a0*/  @!P6 BRA `(.L_x_371) ;  /* 0x00000004007ce947 */ /* 0x000fea0003800000 */
[----:B------:R-:W-:-:S04]  /*e3b0*/  LOP3.LUT R18, R18, 0x2, RZ, 0xfc, !PT ;  /* 0x0000000212127812 */ /* 0x000fc800078efcff */
[----:B------:R-:W-:-:S13]  /*e3c0*/  ISETP.NE.AND P0, PT, R18, 0x3, PT ;  /* 0x000000031200780c */ /* 0x000fda0003f05270 */
[----:B------:R-:W-:Y:S05]  /*e3d0*/  @!P0 BRA `(.L_x_372) ;  /* 0x0000000000048947 */ /* 0x000fea0003800000 */
[----:B------:R-:W-:Y:S01]  /*e3e0*/  BPT.TRAP 0x1 ;  /* 0x000000040000795c */ /* 0x000fe20000300000 */
.L_x_372:
[----:B------:R-:W0:Y:S01]  /*e3f0*/  S2R R3, SR_CgaCtaId ;  /* 0x0000000000037919 */ /* 0x000e220000008800 */
[----:B------:R-:W-:-:S04]  /*e400*/  MOV R2, 0x400 ;  /* 0x0000040000027802 */ /* 0x000fc80000000f00 */
[----:B0-----:R-:W-:Y:S02]  /*e410*/  LEA R3, R3, R2, 0x18 ;  /* 0x0000000203037211 */ /* 0x001fe400078ec0ff */
[----:B------:R-:W-:-:S03]  /*e420*/  SHF.L.U32 R2, R0, 0x1f, RZ ;  /* 0x0000001f00027819 */ /* 0x000fc600000006ff */
[----:B------:R-:W-:-:S04]  /*e430*/  VIADD R3, R3, 0x50 ;  /* 0x0000005003037836 */ /* 0x000fc80000000000 */
[C---:B------:R-:W-:Y:S02]  /*e440*/  IMAD R7, R10.reuse, 0x8, R3 ;  /* 0x000000080a077824 */ /* 0x040fe400078e0203 */
[----:B------:R-:W-:Y:S02]  /*e450*/  VIADD R10, R10, 0x1 ;  /* 0x000000010a0a7836 */ /* 0x000fe40000000000 */
[----:B------:R-:W0:Y:S03]  /*e460*/  SYNCS.PHASECHK.TRANS64.TRYWAIT P0, [R7+URZ], R2 ;  /* 0x00000002070075a7 */ /* 0x000e26000800017f */
[----:B------:R-:W-:-:S04]  /*e470*/  ISETP.NE.AND P1, PT, R10, 0xa, PT ;  /* 0x0000000a0a00780c */ /* 0x000fc80003f25270 */
[----:B------:R-:W-:Y:S02]  /*e480*/  SEL R5, RZ, 0x1, P1 ;  /* 0x00000001ff057807 */ /* 0x000fe40000800000 */
[----:B------:R-:W-:Y:S02]  /*e490*/  SEL R10, R10, RZ, P1 ;  /* 0x000000ff0a0a7207 */ /* 0x000fe40000800000 */
[----:B------:R-:W-:-:S03]  /*e4a0*/  LOP3.LUT R5, R0, R5, RZ, 0x3c, !PT ;  /* 0x0000000500057212 */ /* 0x000fc600078e3cff */
[----:B------:R-:W-:Y:S01]  /*e4b0*/  IMAD R9, R10, 0x8, R3 ;  /* 0x000000080a097824 */ /* 0x000fe200078e0203 */
[----:B------:R-:W-:Y:S01]  /*e4c0*/  SHF.L.U32 R4, R5, 0x1f, RZ ;  /* 0x0000001f05047819 */ /* 0x000fe200000006ff */
[----:B0-----:R-:W-:Y:S06]  /*e4d0*/  @!P0 BRA `(.L_x_373) ;  /* 0x0000000400b88947 */ /* 0x001fec0003800000 */
.L_x_390:
[----:B------:R-:W1:Y:S01]  /*e4e0*/  SYNCS.PHASECHK.TRANS64.TRYWAIT P0, [R9+URZ], R4 ;  /* 0x00000004090075a7 */ /* 0x000e62000800017f */
[----:B------:R-:W-:-:S05]  /*e4f0*/  VIADD R0, R10, 0x1 ;  /* 0x000000010a007836 */ /* 0x000fca0000000000 */
[----:B------:R-:W-:-:S04]  /*e500*/  ISETP.NE.AND P1, PT, R0, 0xa, PT ;  /* 0x0000000a0000780c */ /* 0x000fc80003f25270 */
[----:B0-----:R-:W-:Y:S02]  /*e510*/  SEL R2, RZ, 0x1, P1 ;  /* 0x00000001ff027807 */ /* 0x001fe40000800000 */
[----:B------:R-:W-:Y:S02]  /*e520*/  SEL R0, R0, RZ, P1 ;  /* 0x000000ff00007207 */ /* 0x000fe40000800000 */
[----:B------:R-:W-:-:S03]  /*e530*/  LOP3.LUT R7, R5, R2, RZ, 0x3c, !PT ;  /* 0x0000000205077212 */ /* 0x000fc600078e3cff */
[----:B------:R-:W-:Y:S01]  /*e540*/  IMAD R6, R0, 0x8, R3 ;  /* 0x0000000800067824 */ /* 0x000fe200078e0203 */
[----:B------:R-:W-:Y:S01]  /*e550*/  SHF.L.U32 R5, R7, 0x1f, RZ ;  /* 0x0000001f07057819 */ /* 0x000fe200000006ff */
[----:B-1----:R-:W-:Y:S06]  /*e560*/  @!P0 BRA `(.L_x_374) ;  /* 0x0000000400a88947 */ /* 0x002fec0003800000 */
.L_x_391:
[----:B------:R-:W1:Y:S01]  /*e570*/  SYNCS.PHASECHK.TRANS64.TRYWAIT P0, [R6+URZ], R5 ;  /* 0x00000005060075a7 */ /* 0x000e62000800017f */
[----:B------:R-:W-:-:S05]  /*e580*/  VIADD R0, R0, 0x1 ;  /* 0x0000000100007836 */ /* 0x000fca0000000000 */
[----:B------:R-:W-:-:S04]  /*e590*/  ISETP.NE.AND P1, PT, R0, 0xa, PT ;  /* 0x0000000a0000780c */ /* 0x000fc80003f25270 */
[----:B------:R-:W-:Y:S02]  /*e5a0*/  SEL R2, RZ, 0x1, P1 ;  /* 0x00000001ff027807 */ /* 0x000fe40000800000 */
[----:B------:R-:W-:Y:S02]  /*e5b0*/  SEL R0, R0, RZ, P1 ;  /* 0x000000ff00007207 */ /* 0x000fe40000800000 */
[----:B------:R-:W-:-:S03]  /*e5c0*/  LOP3.LUT R7, R7, R2, RZ, 0x3c, !PT ;  /* 0x0000000207077212 */ /* 0x000fc600078e3cff */
[----:B0-----:R-:W-:Y:S01]  /*e5d0*/  IMAD R9, R0, 0x8, R3 ;  /* 0x0000000800097824 */ /* 0x001fe200078e0203 */
[----:B------:R-:W-:Y:S01]  /*e5e0*/  SHF.L.U32 R4, R7, 0x1f, RZ ;  /* 0x0000001f07047819 */ /* 0x000fe200000006ff */
[----:B-1----:R-:W-:Y:S06]  /*e5f0*/  @!P0 BRA `(.L_x_375) ;  /* 0x0000000400988947 */ /* 0x002fec0003800000 */
.L_x_392:
        /* <DEDUP_REMOVED lines=9> */
.L_x_393:
        /* <DEDUP_REMOVED lines=9> */
.L_x_394:
        /* <DEDUP_REMOVED lines=9> */
.L_x_395:
        /* <DEDUP_REMOVED lines=9> */
.L_x_396:
        /* <DEDUP_REMOVED lines=9> */
.L_x_397:
[----:B------:R-:W1:Y:S01]  /*e8d0*/  SYNCS.PHASECHK.TRANS64.TRYWAIT P0, [R6+URZ], R5 ;  /* 0x00000005060075a7 */ /* 0x000e62000800017f */
[----:B------:R-:W-:-:S05]  /*e8e0*/  VIADD R0, R0, 0x1 ;  /* 0x0000000100007836 */ /* 0x000fca0000000000 */
[----:B------:R-:W-:-:S04]  /*e8f0*/  ISETP.NE.AND P1, PT, R0, 0xa, PT ;  /* 0x0000000a0000780c */ /* 0x000fc80003f25270 */
[----:B------:R-:W-:Y:S02]  /*e900*/  SEL R2, RZ, 0x1, P1 ;  /* 0x00000001ff027807 */ /* 0x000fe40000800000 */
[----:B------:R-:W-:Y:S02]  /*e910*/  SEL R0, R0, RZ, P1 ;  /* 0x000000ff00007207 */ /* 0x000fe40000800000 */
[----:B------:R-:W-:Y:S01]  /*e920*/  LOP3.LUT R2, R7, R2, RZ, 0x3c, !PT ;  /* 0x0000000207027212 */ /* 0x000fe200078e3cff */
[----:B-1----:R-:W-:Y:S06]  /*e930*/  @!P0 BRA `(.L_x_381) ;  /* 0x0000000400408947 */ /* 0x002fec0003800000 */
.L_x_398:
[----:B------:R-:W-:Y:S01]  /*e940*/  IMAD R3, R0, 0x8, R3 ;  /* 0x0000000800037824 */ /* 0x000fe200078e0203 */
[----:B------:R-:W-:-:S07]  /*e950*/  SHF.L.U32 R0, R2, 0x1f, RZ ;  /* 0x0000001f02007819 */ /* 0x000fce00000006ff */
.L_x_382:
[----:B--2---:R2:W3:Y:S02]  /*e960*/  SYNCS.PHASECHK.TRANS64.TRYWAIT P0, [R3+URZ], R0 ;  /* 0x00000000030075a7 */ /* 0x0044e4000800017f */
[----:B---3--:R-:W-:Y:S05]  /*e970*/  @!P0 NANOSLEEP.SYNCS 0x989680 ;  /* 0x009896800000895d */ /* 0x008fea0003900000 */
[----:B------:R-:W3:Y:S02]  /*e980*/  @!P0 SYNCS.PHASECHK.TRANS64 P0, [R3+URZ], R0 ;  /* 0x00000000030085a7 */ /* 0x000ee4000800007f */
[----:B---3--:R-:W-:Y:S05]  /*e990*/  @!P0 BRA `(.L_x_382) ;  /* 0xfffffffc00f08947 */ /* 0x008fea000383ffff */
.L_x_371:
[----:B------:R-:W-:Y:S05]  /*e9a0*/  BSYNC B0 ;  /* 0x0000000000007941 */ /* 0x000fea0003800000 */
.L_x_370:
[----:B------:R-:W-:Y:S05]  /*e9b0*/  EXIT ;  /* 0x000000000000794d */ /* 0x000fea0003800000 */
.L_x_22:
[----:B--2---:R2:W3:Y:S02]  /*e9c0*/  SYNCS.PHASECHK.TRANS64.TRYWAIT P1, [R3+URZ], R0 ;  /* 0x00000000030075a7 */ /* 0x0044e4000802017f */
[----:B---3--:R-:W-:Y:S05]  /*e9d0*/  @!P1 NANOSLEEP.SYNCS 0x989680 ;  /* 0x009896800000995d */ /* 0x008fea0003900000 */
[----:B------:R-:W3:Y:S02]  /*e9e0*/  @!P1 SYNCS.PHASECHK.TRANS64 P1, [R3+URZ], R0 ;  /* 0x00000000030095a7 */ /* 0x000ee4000802007f */
[----:B---3--:R-:W-:Y:S05]  /*e9f0*/  @!P1 BRA `(.L_x_22) ;  /* 0xfffffffc00f09947 */ /* 0x008fea000383ffff */
[----:B------:R-:W-:Y:S05]  /*ea00*/  BRA `(.L_x_21) ;  /* 0xffffff2c00187947 */ /* 0x000fea000383ffff */
.L_x_27:
[----:B-1----:R-:W-:-:S04]  /*ea10*/  IMAD.U32 R6, RZ, RZ, UR7 ;  /* 0x00000007ff067e24 */ /* 0x002fc8000f8e00ff */
[----:B------:R1:W2:Y:S03]  /*ea20*/  SYNCS.PHASECHK.TRANS64.TRYWAIT P1, [R6+URZ], R5 ;  /* 0x00000005060075a7 */ /* 0x0002a6000802017f */
[----:B--2---:R-:W-:Y:S05]  /*ea30*/  @!P1 NANOSLEEP.SYNCS 0x989680 ;  /* 0x009896800000995d */ /* 0x004fea0003900000 */
[----:B------:R-:W2:Y:S02]  /*ea40*/  @!P1 SYNCS.PHASECHK.TRANS64 P1, [R6+URZ], R5 ;  /* 0x00000005060095a7 */ /* 0x000ea4000802007f */
[----:B--2---:R-:W-:Y:S05]  /*ea50*/  @!P1 BRA `(.L_x_27) ;  /* 0xfffffffc00ec9947 */ /* 0x004fea000383ffff */
[----:B------:R-:W-:Y:S05]  /*ea60*/  BRA `(.L_x_26) ;  /* 0xffffff3400647947 */ /* 0x000fea000383ffff */
.L_x_358:
[----:B------:R-:W-:Y:S01]  /*ea70*/  BSSY B1, `(.L_x_383) ;  /* 0x0000006000017945 */ /* 0x000fe20003800000 */
[----:B------:R-:W-:-:S07]  /*ea80*/  IMAD.MOV.U32 R15, RZ, RZ, -0x1 ;  /* 0xffffffffff0f7424 */ /* 0x000fce00078e00ff */
[----:B------:R-:W-:Y:S05]  /*ea90*/  WARPSYNC.COLLECTIVE R15, `(.L_x_384) ;  /* 0x000000000f0c7348 */ /* 0x000fea0003c00000 */
[----:B------:R-:W-:Y:S02]  /*eaa0*/  ELECT P6, UR62, PT ;  /* 0x00000000003e782f */ /* 0x000fe400038c0000 */
[----:B------:R-:W-:Y:S01]  /*eab0*/  MOV R14, UR62 ;  /* 0x0000003e000e7c02 */ /* 0x000fe20008000f00 */
[----:B------:R-:W-:Y:S10]  /*eac0*/  ENDCOLLECTIVE ;  /* 0x000000000000791b */ /* 0x000ff40003800000 */
.L_x_384:
[----:B------:R-:W-:Y:S05]  /*ead0*/  BSYNC B1 ;  /* 0x0000000000017941 */ /* 0x000fea0003800000 */
.L_x_383:
[----:B------:R-:W-:Y:S05]  /*eae0*/  BRA `(.L_x_385) ;  /* 0xffffffec00547947 */ /* 0x000fea000383ffff */
.L_x_361:
[----:B0-----:R0:W2:Y:S02]  /*eaf0*/  SYNCS.PHASECHK.TRANS64.TRYWAIT P0, [R15+URZ+0x50], R4 ;  /* 0x000050040f0075a7 */ /* 0x0010a4000800017f */
[----:B--2---:R-:W-:Y:S05]  /*eb00*/  @!P0 NANOSLEEP.SYNCS 0x989680 ;  /* 0x009896800000895d */ /* 0x004fea0003900000 */
[----:B------:R-:W2:Y:S02]  /*eb10*/  @!P0 SYNCS.PHASECHK.TRANS64 P0, [R15+URZ+0x50], R4 ;  /* 0x000050040f0085a7 */ /* 0x000ea4000800007f */
[----:B--2---:R-:W-:Y:S05]  /*eb20*/  @!P0 BRA `(.L_x_361) ;  /* 0xfffffffc00f08947 */ /* 0x004fea000383ffff */
[----:B------:R-:W-:Y:S05]  /*eb30*/  BRA `(.L_x_386) ;  /* 0xffffffec00947947 */ /* 0x000fea000383ffff */
.L_x_369:
[----:B------:R-:W-:Y:S01]  /*eb40*/  BSSY B0, `(.L_x_387) ;  /* 0x0000006000007945 */ /* 0x000fe20003800000 */
[----:B------:R-:W-:-:S07]  /*eb50*/  IMAD.MOV.U32 R15, RZ, RZ, -0x1 ;  /* 0xffffffffff0f7424 */ /* 0x000fce00078e00ff */
[----:B------:R-:W-:Y:S05]  /*eb60*/  WARPSYNC.COLLECTIVE R15, `(.L_x_388) ;  /* 0x000000000f0c7348 */ /* 0x000fea0003c00000 */
[----:B------:R-:W-:Y:S02]  /*eb70*/  ELECT P6, UR62, PT ;  /* 0x00000000003e782f */ /* 0x000fe400038c0000 */
[----:B------:R-:W-:Y:S01]  /*eb80*/  MOV R14, UR62 ;  /* 0x0000003e000e7c02 */ /* 0x000fe20008000f00 */
[----:B------:R-:W-:Y:S10]  /*eb90*/  ENDCOLLECTIVE ;  /* 0x000000000000791b */ /* 0x000ff40003800000 */
.L_x_388:
[----:B------:R-:W-:Y:S05]  /*eba0*/  BSYNC B0 ;  /* 0x0000000000007941 */ /* 0x000fea0003800000 */
.L_x_387:
[----:B------:R-:W-:Y:S05]  /*ebb0*/  BRA `(.L_x_389) ;  /* 0xfffffff400f47947 */ /* 0x000fea000383ffff */
.L_x_373:
[----:B0-----:R0:W1:Y:S02]  /*ebc0*/  SYNCS.PHASECHK.TRANS64.TRYWAIT P0, [R7+URZ], R2 ;  /* 0x00000002070075a7 */ /* 0x001064000800017f */
[----:B-1----:R-:W-:Y:S05]  /*ebd0*/  @!P0 NANOSLEEP.SYNCS 0x989680 ;  /* 0x009896800000895d */ /* 0x002fea0003900000 */
[----:B------:R-:W1:Y:S02]  /*ebe0*/  @!P0 SYNCS.PHASECHK.TRANS64 P0, [R7+URZ], R2 ;  /* 0x00000002070085a7 */ /* 0x000e64000800007f */
[----:B-1----:R-:W-:Y:S05]  /*ebf0*/  @!P0 BRA `(.L_x_373) ;  /* 0xfffffffc00f08947 */ /* 0x002fea000383ffff */
[----:B------:R-:W-:Y:S05]  /*ec00*/  BRA `(.L_x_390) ;  /* 0xfffffff800347947 */ /* 0x000fea000383ffff */
.L_x_374:
[----:B0-----:R0:W1:Y:S02]  /*ec10*/  SYNCS.PHASECHK.TRANS64.TRYWAIT P0, [R9+URZ], R4 ;  /* 0x00000004090075a7 */ /* 0x001064000800017f */
[----:B-1----:R-:W-:Y:S05]  /*ec20*/  @!P0 NANOSLEEP.SYNCS 0x989680 ;  /* 0x009896800000895d */ /* 0x002fea0003900000 */
[----:B------:R-:W1:Y:S02]  /*ec30*/  @!P0 SYNCS.PHASECHK.TRANS64 P0, [R9+URZ], R4 ;  /* 0x00000004090085a7 */ /* 0x000e64000800007f */
[----:B-1----:R-:W-:Y:S05]  /*ec40*/  @!P0 BRA `(.L_x_374) ;  /* 0xfffffffc00f08947 */ /* 0x002fea000383ffff */
[----:B------:R-:W-:Y:S05]  /*ec50*/  BRA `(.L_x_391) ;  /* 0xfffffff800447947 */ /* 0x000fea000383ffff */
.L_x_375:
[----:B0-----:R0:W1:Y:S02]  /*ec60*/  SYNCS.PHASECHK.TRANS64.TRYWAIT P0, [R6+URZ], R5 ;  /* 0x00000005060075a7 */ /* 0x001064000800017f */
[----:B-1----:R-:W-:Y:S05]  /*ec70*/  @!P0 NANOSLEEP.SYNCS 0x989680 ;  /* 0x009896800000895d */ /* 0x002fea0003900000 */
[----:B------:R-:W1:Y:S02]  /*ec80*/  @!P0 SYNCS.PHASECHK.TRANS64 P0, [R6+URZ], R5 ;  /* 0x00000005060085a7 */ /* 0x000e64000800007f */
[----:B-1----:R-:W-:Y:S05]  /*ec90*/  @!P0 BRA `(.L_x_375) ;  /* 0xfffffffc00f08947 */ /* 0x002fea000383ffff */
[----:B------:R-:W-:Y:S05]  /*eca0*/  BRA `(.L_x_392) ;  /* 0xfffffff800547947 */ /* 0x000fea000383ffff */
.L_x_376:
[----:B0-----:R0:W1:Y:S02]  /*ecb0*/  SYNCS.PHASECHK.TRANS64.TRYWAIT P0, [R9+URZ], R4 ;  /* 0x00000004090075a7 */ /* 0x001064000800017f */
[----:B-1----:R-:W-:Y:S05]  /*ecc0*/  @!P0 NANOSLEEP.SYNCS 0x989680 ;  /* 0x009896800000895d */ /* 0x002fea0003900000 */
[----:B------:R-:W1:Y:S02]  /*ecd0*/  @!P0 SYNCS.PHASECHK.TRANS64 P0, [R9+URZ], R4 ;  /* 0x00000004090085a7 */ /* 0x000e64000800007f */
[----:B-1----:R-:W-:Y:S05]  /*ece0*/  @!P0 BRA `(.L_x_376) ;  /* 0xfffffffc00f08947 */ /* 0x002fea000383ffff */
[----:B------:R-:W-:Y:S05]  /*ecf0*/  BRA `(.L_x_393) ;  /* 0xfffffff800647947 */ /* 0x000fea000383ffff */
.L_x_377:
[----:B0-----:R0:W1:Y:S02]  /*ed00*/  SYNCS.PHASECHK.TRANS64.TRYWAIT P0, [R6+URZ], R5 ;  /* 0x00000005060075a7 */ /* 0x001064000800017f */
[----:B-1----:R-:W-:Y:S05]  /*ed10*/  @!P0 NANOSLEEP.SYNCS 0x989680 ;  /* 0x009896800000895d */ /* 0x002fea0003900000 */
[----:B------:R-:W1:Y:S02]  /*ed20*/  @!P0 SYNCS.PHASECHK.TRANS64 P0, [R6+URZ], R5 ;  /* 0x00000005060085a7 */ /* 0x000e64000800007f */
[----:B-1----:R-:W-:Y:S05]  /*ed30*/  @!P0 BRA `(.L_x_377) ;  /* 0xfffffffc00f08947 */ /* 0x002fea000383ffff */
[----:B------:R-:W-:Y:S05]  /*ed40*/  BRA `(.L_x_394) ;  /* 0xfffffff800747947 */ /* 0x000fea000383ffff */
.L_x_378:
[----:B0-----:R0:W1:Y:S02]  /*ed50*/  SYNCS.PHASECHK.TRANS64.TRYWAIT P0, [R9+URZ], R4 ;  /* 0x00000004090075a7 */ /* 0x001064000800017f */
[----:B-1----:R-:W-:Y:S05]  /*ed60*/  @!P0 NANOSLEEP.SYNCS 0x989680 ;  /* 0x009896800000895d */ /* 0x002fea0003900000 */
[----:B------:R-:W1:Y:S02]  /*ed70*/  @!P0 SYNCS.PHASECHK.TRANS64 P0, [R9+URZ], R4 ;  /* 0x00000004090085a7 */ /* 0x000e64000800007f */
[----:B-1----:R-:W-:Y:S05]  /*ed80*/  @!P0 BRA `(.L_x_378) ;  /* 0xfffffffc00f08947 */ /* 0x002fea000383ffff */
[----:B------:R-:W-:Y:S05]  /*ed90*/  BRA `(.L_x_395) ;  /* 0xfffffff800847947 */ /* 0x000fea000383ffff */
.L_x_379:
[----:B0-----:R0:W1:Y:S02]  /*eda0*/  SYNCS.PHASECHK.TRANS64.TRYWAIT P0, [R6+URZ], R5 ;  /* 0x00000005060075a7 */ /* 0x001064000800017f */
[----:B-1----:R-:W-:Y:S05]  /*edb0*/  @!P0 NANOSLEEP.SYNCS 0x989680 ;  /* 0x009896800000895d */ /* 0x002fea0003900000 */
[----:B------:R-:W1:Y:S02]  /*edc0*/  @!P0 SYNCS.PHASECHK.TRANS64 P0, [R6+URZ], R5 ;  /* 0x00000005060085a7 */ /* 0x000e64000800007f */
[----:B-1----:R-:W-:Y:S05]  /*edd0*/  @!P0 BRA `(.L_x_379) ;  /* 0xfffffffc00f08947 */ /* 0x002fea000383ffff */
[----:B------:R-:W-:Y:S05]  /*ede0*/  BRA `(.L_x_396) ;  /* 0xfffffff800947947 */ /* 0x000fea000383ffff */
.L_x_380:
[----:B0-----:R0:W1:Y:S02]  /*edf0*/  SYNCS.PHASECHK.TRANS64.TRYWAIT P0, [R9+URZ], R4 ;  /* 0x00000004090075a7 */ /* 0x001064000800017f */
[----:B-1----:R-:W-:Y:S05]  /*ee00*/  @!P0 NANOSLEEP.SYNCS 0x989680 ;  /* 0x009896800000895d */ /* 0x002fea0003900000 */
[----:B------:R-:W1:Y:S02]  /*ee10*/  @!P0 SYNCS.PHASECHK.TRANS64 P0, [R9+URZ], R4 ;  /* 0x00000004090085a7 */ /* 0x000e64000800007f */
[----:B-1----:R-:W-:Y:S05]  /*ee20*/  @!P0 BRA `(.L_x_380) ;  /* 0xfffffffc00f08947 */ /* 0x002fea000383ffff */
[----:B------:R-:W-:Y:S05]  /*ee30*/  BRA `(.L_x_397) ;  /* 0xfffffff800a47947 */ /* 0x000fea000383ffff */
.L_x_381:
[----:B-1----:R1:W2:Y:S02]  /*ee40*/  SYNCS.PHASECHK.TRANS64.TRYWAIT P0, [R6+URZ], R5 ;  /* 0x00000005060075a7 */ /* 0x0022a4000800017f */
[----:B--2---:R-:W-:Y:S05]  /*ee50*/  @!P0 NANOSLEEP.SYNCS 0x989680 ;  /* 0x009896800000895d */ /* 0x004fea0003900000 */
[----:B------:R-:W2:Y:S02]  /*ee60*/  @!P0 SYNCS.PHASECHK.TRANS64 P0, [R6+URZ], R5 ;  /* 0x00000005060085a7 */ /* 0x000ea4000800007f */
[----:B--2---:R-:W-:Y:S05]  /*ee70*/  @!P0 BRA `(.L_x_381) ;  /* 0xfffffffc00f08947 */ /* 0x004fea000383ffff */
[----:B------:R-:W-:Y:S05]  /*ee80*/  BRA `(.L_x_398) ;  /* 0xfffffff800ac7947 */ /* 0x000fea000383ffff */
.L_x_399:
[----:B------:R-:W-:-:S00]  /*ee90*/  BRA `(.L_x_399) ;  /* 0xfffffffc00fc7947 */ /* 0x000fc0000383ffff */
[----:B------:R-:W-:-:S00]  /*eea0*/  NOP ;  /* 0x0000000000007918 */ /* 0x000fc00000000000 */
        /* <DEDUP_REMOVED lines=13> */
.L_x_400:


//--------------------- .nv.global.init           --------------------------
	.section	.nv.global.init,"aw",@progbits
.nv.global.init:
	.type		$str$22,@object
	.size		$str$22,($str$23 - $str$22)
$str$22:
        /*0000*/ 	.byte	0x6b, 0x5f, 0x74, 0x69, 0x6c, 0x65, 0x5f, 0x63, 0x6f, 0x75, 0x6e, 0x74, 0x20, 0x3e, 0x3d, 0x20
        /*0010*/ 	.byte	0x31, 0x00
	.type		$str$23,@object
	.size		$str$23,(__unnamed_1 - $str$23)
$str$23:
        /*0012*/ 	.byte	0x2f, 0x74, 0x6d, 0x70, 0x2f, 0x63, 0x75, 0x74, 0x6c, 0x61, 0x73, 0x73, 0x5f, 0x73, 0x77, 0x65
        /*0022*/ 	.byte	0x65, 0x70, 0x5f, 0x73, 0x72, 0x63, 0x2f, 0x69, 0x6e, 0x63, 0x6c, 0x75, 0x64, 0x65, 0x2f, 0x63
        /*0032*/ 	.byte	0x75, 0x74, 0x6c, 0x61, 0x73, 0x73, 0x2f, 0x67, 0x65, 0x6d, 0x6d, 0x2f, 0x63, 0x6f, 0x6c, 0x6c
        /*0042*/ 	.byte	0x65, 0x63, 0x74, 0x69, 0x76, 0x65, 0x2f, 0x73, 0x6d, 0x39, 0x30, 0x5f, 0x6d, 0x6d, 0x61, 0x5f
        /*0052*/ 	.byte	0x74, 0x6d, 0x61, 0x5f, 0x67, 0x6d, 0x6d, 0x61, 0x5f, 0x73, 0x73, 0x5f, 0x77, 0x61, 0x72, 0x70
        /*0062*/ 	.byte	0x73, 0x70, 0x65, 0x63, 0x69, 0x61, 0x6c, 0x69, 0x7a, 0x65, 0x64, 0x2e, 0x68, 0x70, 0x70, 0x00
	.type		__unnamed_1,@object
	.size		__unnamed_1,(.L_0 - __unnamed_1)
__unnamed_1:
        /*0072*/ 	.byte	0x76, 0x6f, 0x69, 0x64, 0x20, 0x63, 0x75, 0x74, 0x6c, 0x61, 0x73, 0x73, 0x3a, 0x3a, 0x67, 0x65
        /* <DEDUP_REMOVED lines=181> */
        /*0bd2*/ 	.byte	0x00
.L_0:


//--------------------- .nv.shared._ZN7cutlass13device_kernelINS_4gemm6kernel13GemmUniversalIN4cute5tupleIJiiiiEEENS1_10collective13CollectiveMmaINS1_34MainloopSm90TmaGmmaWarpSpecializedILi10ENS5_IJNS4_1CILi2EEENSA_ILi1EEESC_EEENS1_35KernelTmaWarpSpecializedCooperativeEEENS5_IJNSA_ILi192EEENSA_ILi160EEENSA_ILi32EEEEEENS_10bfloat16_tENS5_IJlSC_lEEESK_SL_NS4_8TiledMMAINS4_8MMA_AtomIJNS4_4SM904GMMA27MMA_64x32x16_F32BF16BF16_SSILNSP_5MajorE0ELSR_0ELNSP_7ScaleInE1ELSS_1EEEEEENS4_6LayoutISD_NS5_IJSC_NSA_ILi0EEESW_EEEEENS5_IJNS4_10UnderscoreESZ_SZ_EEEEENS4_13SM90_TMA_LOADENS4_14ComposedLayoutINS4_7SwizzleILi2ELi4ELi3EEENS4_18smem_ptr_flag_bitsILi16EEENSV_INS5_IJNSA_ILi8EEESI_EEENS5_IJSI_SC_EEEEEEEvNS4_8identityENS4_23SM90_TMA_LOAD_MULTICASTES1C_vS1D_EENS_8epilogue10collective6detail29Sm90TmaWarpSpecializedAdapterINS1H_15DefaultEpilogueISK_SL_SL_NS1G_6thread17LinearCombinationISK_Li1EffLNS1L_9ScaleType4KindE0ELNS_15FloatRoundStyleE2ESK_EENS1_15EpilogueDefaultEEEEEvvEEEEvNT_6ParamsE --------------------------
	.section	.nv.shared._ZN7cutlass13device_kernelINS_4gemm6kernel13GemmUniversalIN4cute5tupleIJiiiiEEENS1_10collective13CollectiveMmaINS1_34MainloopSm90TmaGmmaWarpSpecializedILi10ENS5_IJNS4_1CILi2EEENSA_ILi1EEESC_EEENS1_35KernelTmaWarpSpecializedCooperativeEEENS5_IJNSA_ILi192EEENSA_ILi160EEENSA_ILi32EEEEEENS_10bfloat16_tENS5_IJlSC_lEEESK_SL_NS4_8TiledMMAINS4_8MMA_AtomIJNS4_4SM904GMMA27MMA_64x32x16_F32BF16BF16_SSILNSP_5MajorE0ELSR_0ELNSP_7ScaleInE1ELSS_1EEEEEENS4_6LayoutISD_NS5_IJSC_NSA_ILi0EEESW_EEEEENS5_IJNS4_10UnderscoreESZ_SZ_EEEEENS4_13SM90_TMA_LOADENS4_14ComposedLayoutINS4_7SwizzleILi2ELi4ELi3EEENS4_18smem_ptr_flag_bitsILi16EEENSV_INS5_IJNSA_ILi8EEESI_EEENS5_IJSI_SC_EEEEEEEvNS4_8identityENS4_23SM90_TMA_LOAD_MULTICASTES1C_vS1D_EENS_8epilogue10collective6detail29Sm90TmaWarpSpecializedAdapterINS1H_15DefaultEpilogueISK_SL_SL_NS1G_6thread17LinearCombinationISK_Li1EffLNS1L_9ScaleType4KindE0ELNS_15FloatRoundStyleE2ESK_EENS1_15EpilogueDefaultEEEEEvvEEEEvNT_6ParamsE,"aw",@nobits
	.sectionflags	@""
	.align	16
	.zero		1024


//--------------------- .nv.shared.reserved.0     --------------------------
	.section	.nv.shared.reserved.0,"aw",@nobits
	.weak		__nv_reservedSMEM_offset_0_alias
	.size		__nv_reservedSMEM_offset_0_alias, 0, 0
	.other		__nv_reservedSMEM_offset_0_alias,@"STO_CUDA_RESERVED_SHARED STV_DEFAULT"
__nv_reservedSMEM_offset_0_alias:
	.zero		0


//--------------------- .nv.global                --------------------------
	.section	.nv.global,"aw",@nobits
.nv.global:
	.type		_ZN40_INTERNAL_a99679a0_4_k_cu_9dffe06e_101284cute1_E,@object
	.size		_ZN40_INTERNAL_a99679a0_4_k_cu_9dffe06e_101284cute1_E,(_ZN40_INTERNAL_a99679a0_4_k_cu_9dffe06e_101284cuda3std3__45__cpo6cbeginE - _ZN40_INTERNAL_a99679a0_4_k_cu_9dffe06e_101284cute1_E)
_ZN40_INTERNAL_a99679a0_4_k_cu_9dffe06e_101284cute1_E:
	.zero		1
	.type		_ZN40_INTERNAL_a99679a0_4_k_cu_9dffe06e_101284cuda3std3__45__cpo6cbeginE,@object
	.size		_ZN40_INTERNAL_a99679a0_4_k_cu_9dffe06e_101284cuda3std3__45__cpo6cbeginE,(_ZN40_INTERNAL_a99679a0_4_k_cu_9dffe06e_101284cuda3std3__48in_placeE - _ZN40_INTERNAL_a99679a0_4_k_cu_9dffe06e_101284cuda3std3__45__cpo6cbeginE)
_ZN40_INTERNAL_a99679a0_4_k_cu_9dffe06e_101284cuda3std3__45__cpo6cbeginE:
	.zero		1
	.type		_ZN40_INTERNAL_a99679a0_4_k_cu_9dffe06e_101284cuda3std3__48in_placeE,@object
	.size		_ZN40_INTERNAL_a99679a0_4_k_cu_9dffe06e_101284cuda3std3__48in_placeE,(_ZN40_INTERNAL_a99679a0_4_k_cu_9dffe06e_101284cuda3std6ranges3__45__cpo9iter_moveE - _ZN40_INTERNAL_a99679a0_4_k_cu_9dffe06e_101284cuda3std3__48in_placeE)
_ZN40_INTERNAL_a99679a0_4_k_cu_9dffe06e_101284cuda3std3__48in_placeE:
	.zero		1
	.type		_ZN40_INTERNAL_a99679a0_4_k_cu_9dffe06e_101284cuda3std6ranges3__45__cpo9iter_moveE,@object
	.size		_ZN40_INTERNAL_a99679a0_4_k_cu_9dffe06e_101284cuda3std6ranges3__45__cpo9iter_moveE,(_ZN40_INTERNAL_a99679a0_4_k_cu_9dffe06e_101284cuda3std3__45__cpo5beginE - _ZN40_INTERNAL_a99679a0_4_k_cu_9dffe06e_101284cuda3std6ranges3__45__cpo9iter_moveE)
_ZN40_INTERNAL_a99679a0_4_k_cu_9dffe06e_101284cuda3std6ranges3__45__cpo9iter_moveE:
	.zero		1
	.type		_ZN40_INTERNAL_a99679a0_4_k_cu_9dffe06e_101284cuda3std3__45__cpo5beginE,@object
	.size		_ZN40_INTERNAL_a99679a0_4_k_cu_9dffe06e_101284cuda3std3__45__cpo5beginE,(_ZN40_INTERNAL_a99679a0_4_k_cu_9dffe06e_101284cuda3std3__442_GLOBAL__N__a99679a0_4_k_cu_9dffe06e_101286ignoreE - _ZN40_INTERNAL_a99679a0_4_k_cu_9dffe06e_101284cuda3std3__45__cpo5beginE)
_ZN40_INTERNAL_a99679a0_4_k_cu_9dffe06e_101284cuda3std3__45__cpo5beginE:
	.zero		1
	.type		_ZN40_INTERNAL_a99679a0_4_k_cu_9dffe06e_101284cuda3std3__442_GLOBAL__N__a99679a0_4_k_cu_9dffe06e_101286ignoreE,@object
	.size		_ZN40_INTERNAL_a99679a0_4_k_cu_9dffe06e_101284cuda3std3__442_GLOBAL__N__a99679a0_4_k_cu_9dffe06e_101286ignoreE,(_ZN40_INTERNAL_a99679a0_4_k_cu_9dffe06e_101284cute7productE - _ZN40_INTERNAL_a99679a0_4_k_cu_9dffe06e_101284cuda3std3__442_GLOBAL__N__a99679a0_4_k_cu_9dffe06e_101286ignoreE)
_ZN40_INTERNAL_a99679a0_4_k_cu_9dffe06e_101284cuda3std3__442_GLOBAL__N__a99679a0_4_k_cu_9dffe06e_101286ignoreE:
	.zero		1
	.type		_ZN40_INTERNAL_a99679a0_4_k_cu_9dffe06e_101284cute7productE,@object
	.size		_ZN40_INTERNAL_a99679a0_4_k_cu_9dffe06e_101284cute7productE,(_ZN40_INTERNAL_a99679a0_4_k_cu_9dffe06e_101284cuda3std3__45__cpo3endE - _ZN40_INTERNAL_a99679a0_4_k_cu_9dffe06e_101284cute7productE)
_ZN40_INTERNAL_a99679a0_4_k_cu_9dffe06e_101284cute7productE:
	.zero		1
	.type		_ZN40_INTERNAL_a99679a0_4_k_cu_9dffe06e_101284cuda3std3__45__cpo3endE,@object
	.size		_ZN40_INTERNAL_a99679a0_4_k_cu_9dffe06e_101284cuda3std3__45__cpo3endE,(_ZN40_INTERNAL_a99679a0_4_k_cu_9dffe06e_101284cuda3std3__419piecewise_constructE - _ZN40_INTERNAL_a99679a0_4_k_cu_9dffe06e_101284cuda3std3__45__cpo3endE)
_ZN40_INTERNAL_a99679a0_4_k_cu_9dffe06e_101284cuda3std3__45__cpo3endE:
	.zero		1
	.type		_ZN40_INTERNAL_a99679a0_4_k_cu_9dffe06e_101284cuda3std3__419piecewise_constructE,@object
	.size		_ZN40_INTERNAL_a99679a0_4_k_cu_9dffe06e_101284cuda3std3__419piecewise_constructE,(_ZN40_INTERNAL_a99679a0_4_k_cu_9dffe06e_101284cuda3std3__45__cpo4cendE - _ZN40_INTERNAL_a99679a0_4_k_cu_9dffe06e_101284cuda3std3__419piecewise_constructE)
_ZN40_INTERNAL_a99679a0_4_k_cu_9dffe06e_101284cuda3std3__419piecewise_constructE:
	.zero		1
	.type		_ZN40_INTERNAL_a99679a0_4_k_cu_9dffe06e_101284cuda3std3__45__cpo4cendE,@object
	.size		_ZN40_INTERNAL_a99679a0_4_k_cu_9dffe06e_101284cuda3std3__45__cpo4cendE,(_ZN40_INTERNAL_a99679a0_4_k_cu_9dffe06e_101284cuda3std6ranges3__45__cpo4swapE - _ZN40_INTERNAL_a99679a0_4_k_cu_9dffe06e_101284cuda3std3__45__cpo4cendE)
_ZN40_INTERNAL_a99679a0_4_k_cu_9dffe06e_101284cuda3std3__45__cpo4cendE:
	.zero		1
	.type		_ZN40_INTERNAL_a99679a0_4_k_cu_9dffe06e_101284cuda3std6ranges3__45__cpo4swapE,@object
	.size		_ZN40_INTERNAL_a99679a0_4_k_cu_9dffe06e_101284cuda3std6ranges3__45__cpo4swapE,(.L_8 - _ZN40_INTERNAL_a99679a0_4_k_cu_9dffe06e_101284cuda3std6ranges3__45__cpo4swapE)
_ZN40_INTERNAL_a99679a0_4_k_cu_9dffe06e_101284cuda3std6ranges3__45__cpo4swapE:
	.zero		1
.L_8:


//--------------------- .nv.constant0._ZN7cutlass13device_kernelINS_4gemm6kernel13GemmUniversalIN4cute5tupleIJiiiiEEENS1_10collective13CollectiveMmaINS1_34MainloopSm90TmaGmmaWarpSpecializedILi10ENS5_IJNS4_1CILi2EEENSA_ILi1EEESC_EEENS1_35KernelTmaWarpSpecializedCooperativeEEENS5_IJNSA_ILi192EEENSA_ILi160EEENSA_ILi32EEEEEENS_10bfloat16_tENS5_IJlSC_lEEESK_SL_NS4_8TiledMMAINS4_8MMA_AtomIJNS4_4SM904GMMA27MMA_64x32x16_F32BF16BF16_SSILNSP_5MajorE0ELSR_0ELNSP_7ScaleInE1ELSS_1EEEEEENS4_6LayoutISD_NS5_IJSC_NSA_ILi0EEESW_EEEEENS5_IJNS4_10UnderscoreESZ_SZ_EEEEENS4_13SM90_TMA_LOADENS4_14ComposedLayoutINS4_7SwizzleILi2ELi4ELi3EEENS4_18smem_ptr_flag_bitsILi16EEENSV_INS5_IJNSA_ILi8EEESI_EEENS5_IJSI_SC_EEEEEEEvNS4_8identityENS4_23SM90_TMA_LOAD_MULTICASTES1C_vS1D_EENS_8epilogue10collective6detail29Sm90TmaWarpSpecializedAdapterINS1H_15DefaultEpilogueISK_SL_SL_NS1G_6thread17LinearCombinationISK_Li1EffLNS1L_9ScaleType4KindE0ELNS_15FloatRoundStyleE2ESK_EENS1_15EpilogueDefaultEEEEEvvEEEEvNT_6ParamsE --------------------------
	.section	.nv.constant0._ZN7cutlass13device_kernelINS_4gemm6kernel13GemmUniversalIN4cute5tupleIJiiiiEEENS1_10collective13CollectiveMmaINS1_34MainloopSm90TmaGmmaWarpSpecializedILi10ENS5_IJNS4_1CILi2EEENSA_ILi1EEESC_EEENS1_35KernelTmaWarpSpecializedCooperativeEEENS5_IJNSA_ILi192EEENSA_ILi160EEENSA_ILi32EEEEEENS_10bfloat16_tENS5_IJlSC_lEEESK_SL_NS4_8TiledMMAINS4_8MMA_AtomIJNS4_4SM904GMMA27MMA_64x32x16_F32BF16BF16_SSILNSP_5MajorE0ELSR_0ELNSP_7ScaleInE1ELSS_1EEEEEENS4_6LayoutISD_NS5_IJSC_NSA_ILi0EEESW_EEEEENS5_IJNS4_10UnderscoreESZ_SZ_EEEEENS4_13SM90_TMA_LOADENS4_14ComposedLayoutINS4_7SwizzleILi2ELi4ELi3EEENS4_18smem_ptr_flag_bitsILi16EEENSV_INS5_IJNSA_ILi8EEESI_EEENS5_IJSI_SC_EEEEEEEvNS4_8identityENS4_23SM90_TMA_LOAD_MULTICASTES1C_vS1D_EENS_8epilogue10collective6detail29Sm90TmaWarpSpecializedAdapterINS1H_15DefaultEpilogueISK_SL_SL_NS1G_6thread17LinearCombinationISK_Li1EffLNS1L_9ScaleType4KindE0ELNS_15FloatRoundStyleE2ESK_EENS1_15EpilogueDefaultEEEEEvvEEEEvNT_6ParamsE,"a",@progbits
	.sectionflags	@""
	.align	4
.nv.constant0._ZN7cutlass13device_kernelINS_4gemm6kernel13GemmUniversalIN4cute5tupleIJiiiiEEENS1_10collective13CollectiveMmaINS1_34MainloopSm90TmaGmmaWarpSpecializedILi10ENS5_IJNS4_1CILi2EEENSA_ILi1EEESC_EEENS1_35KernelTmaWarpSpecializedCooperativeEEENS5_IJNSA_ILi192EEENSA_ILi160EEENSA_ILi32EEEEEENS_10bfloat16_tENS5_IJlSC_lEEESK_SL_NS4_8TiledMMAINS4_8MMA_AtomIJNS4_4SM904GMMA27MMA_64x32x16_F32BF16BF16_SSILNSP_5MajorE0ELSR_0ELNSP_7ScaleInE1ELSS_1EEEEEENS4_6LayoutISD_NS5_IJSC_NSA_ILi0EEESW_EEEEENS5_IJNS4_10UnderscoreESZ_SZ_EEEEENS4_13SM90_TMA_LOADENS4_14ComposedLayoutINS4_7SwizzleILi2ELi4ELi3EEENS4_18smem_ptr_flag_bitsILi16EEENSV_INS5_IJNSA_ILi8EEESI_EEENS5_IJSI_SC_EEEEEEEvNS4_8identityENS4_23SM90_TMA_LOAD_MULTICASTES1C_vS1D_EENS_8epilogue10collective6detail29Sm90TmaWarpSpecializedAdapterINS1H_15DefaultEpilogueISK_SL_SL_NS1G_6thread17LinearCombinationISK_Li1EffLNS1L_9ScaleType4KindE0ELNS_15FloatRoundStyleE2ESK_EENS1_15EpilogueDefaultEEEEEvvEEEEvNT_6ParamsE:
	.zero		1664


//--------------------- SYMBOLS --------------------------

	.type		.nv.reservedSmem.offset0,@object
	.size		.nv.reservedSmem.offset0,0x4
	.type		__assertfail,@function
